//
// Generated by NVIDIA NVVM Compiler
//
// Compiler Build ID: CL-36424714
// Cuda compilation tools, release 13.0, V13.0.88
// Based on NVVM 20.0.0
//

.version 9.0
.target sm_100
.address_size 64

	// .globl	calcEnergy
.func  (.param .align 16 .b8 func_retval0[16]) __internal_trig_reduction_slowpathd
(
	.param .b64 __internal_trig_reduction_slowpathd_param_0
)
;
.extern .shared .align 16 .b8 shared[];
.global .align 8 .b8 __cudart_i2opi_d[144] = {8, 93, 141, 31, 177, 95, 251, 107, 234, 146, 82, 138, 247, 57, 7, 61, 123, 241, 229, 235, 199, 186, 39, 117, 45, 234, 95, 158, 102, 63, 70, 79, 183, 9, 203, 39, 207, 126, 54, 109, 31, 109, 10, 90, 139, 17, 47, 239, 15, 152, 5, 222, 255, 151, 248, 31, 59, 40, 249, 189, 139, 95, 132, 156, 244, 57, 83, 131, 57, 214, 145, 57, 65, 126, 95, 180, 38, 112, 156, 233, 132, 68, 187, 46, 245, 53, 130, 232, 62, 167, 41, 177, 28, 235, 29, 254, 28, 146, 209, 9, 234, 46, 73, 6, 224, 210, 77, 66, 58, 110, 36, 183, 97, 197, 187, 222, 171, 99, 81, 254, 65, 144, 67, 60, 153, 149, 98, 219, 192, 221, 52, 245, 209, 87, 39, 252, 41, 21, 68, 78, 110, 131, 249, 162};

.visible .entry calcEnergy(
	.param .u64 .ptr .align 1 calcEnergy_param_0,
	.param .u64 .ptr .align 1 calcEnergy_param_1,
	.param .u64 .ptr .align 1 calcEnergy_param_2,
	.param .u64 .ptr .align 1 calcEnergy_param_3,
	.param .u64 .ptr .align 1 calcEnergy_param_4
)
{
	.reg .pred 	%p<21>;
	.reg .b16 	%rs<4>;
	.reg .b32 	%r<75>;
	.reg .b32 	%f<5>;
	.reg .b64 	%rd<25>;
	.reg .b64 	%fd<120>;

	ld.param.u64 	%rd7, [calcEnergy_param_3];
	cvta.to.global.u64 	%rd1, %rd7;
	ld.global.u32 	%r24, [%rd1];
	mov.u32 	%r1, %tid.x;
	mov.u32 	%r2, %ntid.x;
	mov.u32 	%r3, %ctaid.x;
	mov.u32 	%r25, %nctaid.x;
	add.s32 	%r26, %r25, %r24;
	add.s32 	%r27, %r26, -1;
	div.s32 	%r28, %r27, %r25;
	mul.lo.s32 	%r29, %r28, %r3;
	add.s32 	%r30, %r29, %r28;
	min.s32 	%r4, %r24, %r30;
	add.s32 	%r73, %r29, %r1;
	setp.ge.s32 	%p2, %r73, %r4;
	mov.f64 	%fd119, 0d0000000000000000;
	@%p2 bra 	$L__BB0_19;
	ld.global.u32 	%r6, [%rd1+4];
	mul.lo.s32 	%r72, %r73, 9;
	shl.b32 	%r71, %r73, 1;
	mov.f64 	%fd119, 0d0000000000000000;
$L__BB0_2:
	ld.param.u64 	%rd23, [calcEnergy_param_2];
	ld.param.u64 	%rd22, [calcEnergy_param_1];
	ld.param.u64 	%rd21, [calcEnergy_param_0];
	cvta.to.global.u64 	%rd8, %rd22;
	mul.wide.s32 	%rd9, %r71, 4;
	add.s64 	%rd10, %rd8, %rd9;
	ld.global.u32 	%r31, [%rd10];
	ld.global.u32 	%r32, [%rd10+4];
	max.s32 	%r33, %r31, %r32;
	setp.lt.s32 	%p1, %r33, 1;
	abs.s32 	%r34, %r31;
	mad.lo.s32 	%r35, %r34, 3, -3;
	abs.s32 	%r36, %r32;
	mad.lo.s32 	%r37, %r36, 3, -3;
	cvta.to.global.u64 	%rd11, %rd21;
	mul.wide.s32 	%rd12, %r35, 8;
	add.s64 	%rd13, %rd11, %rd12;
	ld.global.f64 	%fd30, [%rd13];
	mul.wide.s32 	%rd14, %r37, 8;
	add.s64 	%rd15, %rd11, %rd14;
	ld.global.f64 	%fd31, [%rd15];
	sub.f64 	%fd32, %fd30, %fd31;
	ld.global.f64 	%fd33, [%rd13+8];
	ld.global.f64 	%fd34, [%rd15+8];
	sub.f64 	%fd35, %fd33, %fd34;
	mul.f64 	%fd36, %fd35, %fd35;
	fma.rn.f64 	%fd37, %fd32, %fd32, %fd36;
	ld.global.f64 	%fd38, [%rd13+16];
	ld.global.f64 	%fd39, [%rd15+16];
	sub.f64 	%fd40, %fd38, %fd39;
	fma.rn.f64 	%fd2, %fd40, %fd40, %fd37;
	cvta.to.global.u64 	%rd16, %rd23;
	mul.wide.s32 	%rd17, %r72, 8;
	add.s64 	%rd2, %rd16, %rd17;
	@%p1 bra 	$L__BB0_4;
	ld.global.u8 	%rs1, [%rd1+33];
	setp.eq.s16 	%p3, %rs1, 0;
	mov.f64 	%fd118, 0d0000000000000000;
	@%p3 bra 	$L__BB0_8;
$L__BB0_4:
	setp.ge.s32 	%p4, %r73, %r6;
	@%p4 bra 	$L__BB0_6;
	ld.global.f64 	%fd113, [%rd1+16];
	bra.uni 	$L__BB0_7;
$L__BB0_6:
	ld.global.f64 	%fd113, [%rd1+8];
$L__BB0_7:
	ld.global.f64 	%fd42, [%rd2+16];
	mul.f64 	%fd43, %fd113, %fd42;
	ld.global.u8 	%rs2, [%rd1+32];
	setp.eq.s16 	%p5, %rs2, 0;
	sqrt.rn.f64 	%fd44, %fd2;
	selp.f64 	%fd45, %fd44, %fd2, %p5;
	div.rn.f64 	%fd46, %fd43, %fd45;
	add.f64 	%fd118, %fd46, 0d0000000000000000;
	@%p1 bra 	$L__BB0_9;
$L__BB0_8:
	ld.global.u8 	%rs3, [%rd1+34];
	setp.eq.s16 	%p6, %rs3, 0;
	@%p6 bra 	$L__BB0_18;
$L__BB0_9:
	ld.global.f64 	%fd47, [%rd2];
	ld.global.f64 	%fd48, [%rd2+8];
	mul.f64 	%fd49, %fd2, %fd2;
	mul.f64 	%fd50, %fd2, %fd49;
	mul.f64 	%fd51, %fd50, %fd50;
	div.rn.f64 	%fd52, %fd47, %fd51;
	div.rn.f64 	%fd53, %fd48, %fd50;
	sub.f64 	%fd54, %fd52, %fd53;
	add.f64 	%fd118, %fd118, %fd54;
	not.pred 	%p7, %p1;
	@%p7 bra 	$L__BB0_18;
	ld.global.f64 	%fd55, [%rd1+24];
	setp.geu.f64 	%p8, %fd2, %fd55;
	@%p8 bra 	$L__BB0_18;
	sqrt.rn.f64 	%fd10, %fd2;
	ld.global.f64 	%fd56, [%rd2+24];
	ld.global.f64 	%fd57, [%rd2+32];
	ld.global.f64 	%fd11, [%rd2+40];
	sub.f64 	%fd58, %fd10, %fd57;
	div.rn.f64 	%fd59, %fd58, %fd56;
	neg.f64 	%fd60, %fd59;
	mul.f64 	%fd12, %fd59, %fd60;
	fma.rn.f64 	%fd61, %fd12, 0d3FF71547652B82FE, 0d4338000000000000;
	{
	.reg .b32 %temp; 
	mov.b64 	{%r12, %temp}, %fd61;
	}
	mov.f64 	%fd62, 0dC338000000000000;
	add.rn.f64 	%fd63, %fd61, %fd62;
	fma.rn.f64 	%fd64, %fd63, 0dBFE62E42FEFA39EF, %fd12;
	fma.rn.f64 	%fd65, %fd63, 0dBC7ABC9E3B39803F, %fd64;
	fma.rn.f64 	%fd66, %fd65, 0d3E5ADE1569CE2BDF, 0d3E928AF3FCA213EA;
	fma.rn.f64 	%fd67, %fd66, %fd65, 0d3EC71DEE62401315;
	fma.rn.f64 	%fd68, %fd67, %fd65, 0d3EFA01997C89EB71;
	fma.rn.f64 	%fd69, %fd68, %fd65, 0d3F2A01A014761F65;
	fma.rn.f64 	%fd70, %fd69, %fd65, 0d3F56C16C1852B7AF;
	fma.rn.f64 	%fd71, %fd70, %fd65, 0d3F81111111122322;
	fma.rn.f64 	%fd72, %fd71, %fd65, 0d3FA55555555502A1;
	fma.rn.f64 	%fd73, %fd72, %fd65, 0d3FC5555555555511;
	fma.rn.f64 	%fd74, %fd73, %fd65, 0d3FE000000000000B;
	fma.rn.f64 	%fd75, %fd74, %fd65, 0d3FF0000000000000;
	fma.rn.f64 	%fd76, %fd75, %fd65, 0d3FF0000000000000;
	{
	.reg .b32 %temp; 
	mov.b64 	{%r13, %temp}, %fd76;
	}
	{
	.reg .b32 %temp; 
	mov.b64 	{%temp, %r14}, %fd76;
	}
	shl.b32 	%r38, %r12, 20;
	add.s32 	%r39, %r38, %r14;
	mov.b64 	%fd116, {%r13, %r39};
	{
	.reg .b32 %temp; 
	mov.b64 	{%temp, %r40}, %fd12;
	}
	mov.b32 	%f3, %r40;
	abs.f32 	%f1, %f3;
	setp.lt.f32 	%p9, %f1, 0f4086232B;
	@%p9 bra 	$L__BB0_14;
	setp.lt.f64 	%p10, %fd12, 0d0000000000000000;
	add.f64 	%fd77, %fd12, 0d7FF0000000000000;
	selp.f64 	%fd116, 0d0000000000000000, %fd77, %p10;
	setp.geu.f32 	%p11, %f1, 0f40874800;
	@%p11 bra 	$L__BB0_14;
	shr.u32 	%r41, %r12, 31;
	add.s32 	%r42, %r12, %r41;
	shr.s32 	%r43, %r42, 1;
	shl.b32 	%r44, %r43, 20;
	add.s32 	%r45, %r14, %r44;
	mov.b64 	%fd78, {%r13, %r45};
	sub.s32 	%r46, %r12, %r43;
	shl.b32 	%r47, %r46, 20;
	add.s32 	%r48, %r47, 1072693248;
	mov.b32 	%r49, 0;
	mov.b64 	%fd79, {%r49, %r48};
	mul.f64 	%fd116, %fd79, %fd78;
$L__BB0_14:
	mul.f64 	%fd80, %fd11, %fd116;
	div.rn.f64 	%fd81, %fd80, %fd2;
	sub.f64 	%fd17, %fd118, %fd81;
	ld.global.f64 	%fd82, [%rd2+48];
	ld.global.f64 	%fd83, [%rd2+56];
	ld.global.f64 	%fd18, [%rd2+64];
	sub.f64 	%fd84, %fd10, %fd83;
	div.rn.f64 	%fd85, %fd84, %fd82;
	neg.f64 	%fd86, %fd85;
	mul.f64 	%fd19, %fd85, %fd86;
	fma.rn.f64 	%fd87, %fd19, 0d3FF71547652B82FE, 0d4338000000000000;
	{
	.reg .b32 %temp; 
	mov.b64 	{%r15, %temp}, %fd87;
	}
	mov.f64 	%fd88, 0dC338000000000000;
	add.rn.f64 	%fd89, %fd87, %fd88;
	fma.rn.f64 	%fd90, %fd89, 0dBFE62E42FEFA39EF, %fd19;
	fma.rn.f64 	%fd91, %fd89, 0dBC7ABC9E3B39803F, %fd90;
	fma.rn.f64 	%fd92, %fd91, 0d3E5ADE1569CE2BDF, 0d3E928AF3FCA213EA;
	fma.rn.f64 	%fd93, %fd92, %fd91, 0d3EC71DEE62401315;
	fma.rn.f64 	%fd94, %fd93, %fd91, 0d3EFA01997C89EB71;
	fma.rn.f64 	%fd95, %fd94, %fd91, 0d3F2A01A014761F65;
	fma.rn.f64 	%fd96, %fd95, %fd91, 0d3F56C16C1852B7AF;
	fma.rn.f64 	%fd97, %fd96, %fd91, 0d3F81111111122322;
	fma.rn.f64 	%fd98, %fd97, %fd91, 0d3FA55555555502A1;
	fma.rn.f64 	%fd99, %fd98, %fd91, 0d3FC5555555555511;
	fma.rn.f64 	%fd100, %fd99, %fd91, 0d3FE000000000000B;
	fma.rn.f64 	%fd101, %fd100, %fd91, 0d3FF0000000000000;
	fma.rn.f64 	%fd102, %fd101, %fd91, 0d3FF0000000000000;
	{
	.reg .b32 %temp; 
	mov.b64 	{%r16, %temp}, %fd102;
	}
	{
	.reg .b32 %temp; 
	mov.b64 	{%temp, %r17}, %fd102;
	}
	shl.b32 	%r50, %r15, 20;
	add.s32 	%r51, %r50, %r17;
	mov.b64 	%fd117, {%r16, %r51};
	{
	.reg .b32 %temp; 
	mov.b64 	{%temp, %r52}, %fd19;
	}
	mov.b32 	%f4, %r52;
	abs.f32 	%f2, %f4;
	setp.lt.f32 	%p12, %f2, 0f4086232B;
	@%p12 bra 	$L__BB0_17;
	setp.lt.f64 	%p13, %fd19, 0d0000000000000000;
	add.f64 	%fd103, %fd19, 0d7FF0000000000000;
	selp.f64 	%fd117, 0d0000000000000000, %fd103, %p13;
	setp.geu.f32 	%p14, %f2, 0f40874800;
	@%p14 bra 	$L__BB0_17;
	shr.u32 	%r53, %r15, 31;
	add.s32 	%r54, %r15, %r53;
	shr.s32 	%r55, %r54, 1;
	shl.b32 	%r56, %r55, 20;
	add.s32 	%r57, %r17, %r56;
	mov.b64 	%fd104, {%r16, %r57};
	sub.s32 	%r58, %r15, %r55;
	shl.b32 	%r59, %r58, 20;
	add.s32 	%r60, %r59, 1072693248;
	mov.b32 	%r61, 0;
	mov.b64 	%fd105, {%r61, %r60};
	mul.f64 	%fd117, %fd105, %fd104;
$L__BB0_17:
	mul.f64 	%fd106, %fd18, %fd117;
	div.rn.f64 	%fd107, %fd106, %fd2;
	sub.f64 	%fd118, %fd17, %fd107;
$L__BB0_18:
	add.f64 	%fd119, %fd119, %fd118;
	add.s32 	%r73, %r73, %r2;
	mad.lo.s32 	%r72, %r2, 9, %r72;
	shl.b32 	%r62, %r2, 1;
	add.s32 	%r71, %r71, %r62;
	setp.lt.s32 	%p15, %r73, %r4;
	@%p15 bra 	$L__BB0_2;
$L__BB0_19:
	shl.b32 	%r63, %r1, 3;
	mov.u32 	%r64, shared;
	add.s32 	%r21, %r64, %r63;
	st.shared.f64 	[%r21], %fd119;
	bar.sync 	0;
	setp.lt.u32 	%p16, %r2, 2;
	@%p16 bra 	$L__BB0_25;
	mov.b32 	%r74, 1;
$L__BB0_21:
	mov.u32 	%r22, %r74;
	shl.b32 	%r74, %r22, 1;
	add.s32 	%r66, %r74, -1;
	and.b32  	%r67, %r66, %r1;
	setp.ne.s32 	%p17, %r67, 0;
	@%p17 bra 	$L__BB0_24;
	add.s32 	%r68, %r22, %r1;
	setp.ge.s32 	%p18, %r68, %r2;
	@%p18 bra 	$L__BB0_24;
	shl.b32 	%r69, %r22, 3;
	add.s32 	%r70, %r21, %r69;
	ld.shared.f64 	%fd108, [%r70];
	ld.shared.f64 	%fd109, [%r21];
	add.f64 	%fd110, %fd108, %fd109;
	st.shared.f64 	[%r21], %fd110;
$L__BB0_24:
	bar.sync 	0;
	setp.lt.s32 	%p19, %r74, %r2;
	@%p19 bra 	$L__BB0_21;
$L__BB0_25:
	setp.ne.s32 	%p20, %r1, 0;
	@%p20 bra 	$L__BB0_27;
	ld.param.u64 	%rd24, [calcEnergy_param_4];
	ld.shared.f64 	%fd111, [shared];
	cvta.to.global.u64 	%rd18, %rd24;
	mul.wide.u32 	%rd19, %r3, 8;
	add.s64 	%rd20, %rd18, %rd19;
	st.global.f64 	[%rd20], %fd111;
$L__BB0_27:
	ret;

}
	// .globl	calcDofEnergy
.visible .entry calcDofEnergy(
	.param .u64 .ptr .align 1 calcDofEnergy_param_0,
	.param .u64 .ptr .align 1 calcDofEnergy_param_1,
	.param .u64 .ptr .align 1 calcDofEnergy_param_2,
	.param .u64 .ptr .align 1 calcDofEnergy_param_3,
	.param .u64 .ptr .align 1 calcDofEnergy_param_4,
	.param .u64 .ptr .align 1 calcDofEnergy_param_5,
	.param .u32 calcDofEnergy_param_6,
	.param .u64 .ptr .align 1 calcDofEnergy_param_7
)
{
	.reg .pred 	%p<21>;
	.reg .b16 	%rs<4>;
	.reg .b32 	%r<71>;
	.reg .b32 	%f<5>;
	.reg .b64 	%rd<37>;
	.reg .b64 	%fd<120>;

	ld.param.u64 	%rd8, [calcDofEnergy_param_3];
	ld.param.u64 	%rd11, [calcDofEnergy_param_5];
	ld.param.u32 	%r19, [calcDofEnergy_param_6];
	cvta.to.global.u64 	%rd12, %rd11;
	mul.wide.s32 	%rd13, %r19, 32;
	add.s64 	%rd1, %rd12, %rd13;
	ld.global.v2.u32 	{%r1, %r20}, [%rd1];
	mov.u32 	%r2, %tid.x;
	mov.u32 	%r3, %ntid.x;
	mov.u32 	%r4, %ctaid.x;
	mov.u32 	%r21, %nctaid.x;
	add.s32 	%r22, %r21, %r20;
	add.s32 	%r23, %r22, -1;
	div.s32 	%r24, %r23, %r21;
	mul.lo.s32 	%r25, %r24, %r4;
	add.s32 	%r26, %r25, %r24;
	min.s32 	%r5, %r20, %r26;
	add.s32 	%r69, %r25, %r2;
	setp.ge.s32 	%p2, %r69, %r5;
	mov.f64 	%fd119, 0d0000000000000000;
	@%p2 bra 	$L__BB1_19;
	cvta.to.global.u64 	%rd2, %rd8;
	ld.global.u32 	%r7, [%rd1+8];
	cvt.s64.s32 	%rd3, %r1;
	mov.f64 	%fd119, 0d0000000000000000;
$L__BB1_2:
	ld.param.u64 	%rd35, [calcDofEnergy_param_4];
	ld.param.u64 	%rd34, [calcDofEnergy_param_2];
	ld.param.u64 	%rd33, [calcDofEnergy_param_1];
	ld.param.u64 	%rd32, [calcDofEnergy_param_0];
	cvt.s64.s32 	%rd14, %r69;
	add.s64 	%rd15, %rd3, %rd14;
	shl.b64 	%rd16, %rd15, 2;
	cvta.to.global.u64 	%rd17, %rd35;
	add.s64 	%rd18, %rd17, %rd16;
	ld.global.u32 	%r27, [%rd18];
	shl.b32 	%r28, %r27, 1;
	cvta.to.global.u64 	%rd19, %rd33;
	mul.wide.s32 	%rd20, %r28, 4;
	add.s64 	%rd21, %rd19, %rd20;
	ld.global.u32 	%r29, [%rd21];
	ld.global.u32 	%r30, [%rd21+4];
	max.s32 	%r31, %r29, %r30;
	setp.lt.s32 	%p1, %r31, 1;
	abs.s32 	%r32, %r29;
	mad.lo.s32 	%r33, %r32, 3, -3;
	abs.s32 	%r34, %r30;
	mad.lo.s32 	%r35, %r34, 3, -3;
	cvta.to.global.u64 	%rd22, %rd32;
	mul.wide.s32 	%rd23, %r33, 8;
	add.s64 	%rd24, %rd22, %rd23;
	ld.global.f64 	%fd30, [%rd24];
	mul.wide.s32 	%rd25, %r35, 8;
	add.s64 	%rd26, %rd22, %rd25;
	ld.global.f64 	%fd31, [%rd26];
	sub.f64 	%fd32, %fd30, %fd31;
	ld.global.f64 	%fd33, [%rd24+8];
	ld.global.f64 	%fd34, [%rd26+8];
	sub.f64 	%fd35, %fd33, %fd34;
	mul.f64 	%fd36, %fd35, %fd35;
	fma.rn.f64 	%fd37, %fd32, %fd32, %fd36;
	ld.global.f64 	%fd38, [%rd24+16];
	ld.global.f64 	%fd39, [%rd26+16];
	sub.f64 	%fd40, %fd38, %fd39;
	fma.rn.f64 	%fd2, %fd40, %fd40, %fd37;
	mul.lo.s32 	%r36, %r27, 9;
	cvta.to.global.u64 	%rd27, %rd34;
	mul.wide.s32 	%rd28, %r36, 8;
	add.s64 	%rd4, %rd27, %rd28;
	@%p1 bra 	$L__BB1_4;
	ld.global.u8 	%rs1, [%rd2+33];
	setp.eq.s16 	%p3, %rs1, 0;
	mov.f64 	%fd118, 0d0000000000000000;
	@%p3 bra 	$L__BB1_8;
$L__BB1_4:
	setp.ge.s32 	%p4, %r69, %r7;
	@%p4 bra 	$L__BB1_6;
	ld.global.f64 	%fd113, [%rd2+16];
	bra.uni 	$L__BB1_7;
$L__BB1_6:
	ld.global.f64 	%fd113, [%rd2+8];
$L__BB1_7:
	ld.global.f64 	%fd42, [%rd4+16];
	mul.f64 	%fd43, %fd113, %fd42;
	ld.global.u8 	%rs2, [%rd2+32];
	setp.eq.s16 	%p5, %rs2, 0;
	sqrt.rn.f64 	%fd44, %fd2;
	selp.f64 	%fd45, %fd44, %fd2, %p5;
	div.rn.f64 	%fd46, %fd43, %fd45;
	add.f64 	%fd118, %fd46, 0d0000000000000000;
	@%p1 bra 	$L__BB1_9;
$L__BB1_8:
	ld.global.u8 	%rs3, [%rd2+34];
	setp.eq.s16 	%p6, %rs3, 0;
	@%p6 bra 	$L__BB1_18;
$L__BB1_9:
	ld.global.f64 	%fd47, [%rd4];
	ld.global.f64 	%fd48, [%rd4+8];
	mul.f64 	%fd49, %fd2, %fd2;
	mul.f64 	%fd50, %fd2, %fd49;
	mul.f64 	%fd51, %fd50, %fd50;
	div.rn.f64 	%fd52, %fd47, %fd51;
	div.rn.f64 	%fd53, %fd48, %fd50;
	sub.f64 	%fd54, %fd52, %fd53;
	add.f64 	%fd118, %fd118, %fd54;
	not.pred 	%p7, %p1;
	@%p7 bra 	$L__BB1_18;
	ld.global.f64 	%fd55, [%rd2+24];
	setp.geu.f64 	%p8, %fd2, %fd55;
	@%p8 bra 	$L__BB1_18;
	sqrt.rn.f64 	%fd10, %fd2;
	ld.global.f64 	%fd56, [%rd4+24];
	ld.global.f64 	%fd57, [%rd4+32];
	ld.global.f64 	%fd11, [%rd4+40];
	sub.f64 	%fd58, %fd10, %fd57;
	div.rn.f64 	%fd59, %fd58, %fd56;
	neg.f64 	%fd60, %fd59;
	mul.f64 	%fd12, %fd59, %fd60;
	fma.rn.f64 	%fd61, %fd12, 0d3FF71547652B82FE, 0d4338000000000000;
	{
	.reg .b32 %temp; 
	mov.b64 	{%r9, %temp}, %fd61;
	}
	mov.f64 	%fd62, 0dC338000000000000;
	add.rn.f64 	%fd63, %fd61, %fd62;
	fma.rn.f64 	%fd64, %fd63, 0dBFE62E42FEFA39EF, %fd12;
	fma.rn.f64 	%fd65, %fd63, 0dBC7ABC9E3B39803F, %fd64;
	fma.rn.f64 	%fd66, %fd65, 0d3E5ADE1569CE2BDF, 0d3E928AF3FCA213EA;
	fma.rn.f64 	%fd67, %fd66, %fd65, 0d3EC71DEE62401315;
	fma.rn.f64 	%fd68, %fd67, %fd65, 0d3EFA01997C89EB71;
	fma.rn.f64 	%fd69, %fd68, %fd65, 0d3F2A01A014761F65;
	fma.rn.f64 	%fd70, %fd69, %fd65, 0d3F56C16C1852B7AF;
	fma.rn.f64 	%fd71, %fd70, %fd65, 0d3F81111111122322;
	fma.rn.f64 	%fd72, %fd71, %fd65, 0d3FA55555555502A1;
	fma.rn.f64 	%fd73, %fd72, %fd65, 0d3FC5555555555511;
	fma.rn.f64 	%fd74, %fd73, %fd65, 0d3FE000000000000B;
	fma.rn.f64 	%fd75, %fd74, %fd65, 0d3FF0000000000000;
	fma.rn.f64 	%fd76, %fd75, %fd65, 0d3FF0000000000000;
	{
	.reg .b32 %temp; 
	mov.b64 	{%r10, %temp}, %fd76;
	}
	{
	.reg .b32 %temp; 
	mov.b64 	{%temp, %r11}, %fd76;
	}
	shl.b32 	%r37, %r9, 20;
	add.s32 	%r38, %r37, %r11;
	mov.b64 	%fd116, {%r10, %r38};
	{
	.reg .b32 %temp; 
	mov.b64 	{%temp, %r39}, %fd12;
	}
	mov.b32 	%f3, %r39;
	abs.f32 	%f1, %f3;
	setp.lt.f32 	%p9, %f1, 0f4086232B;
	@%p9 bra 	$L__BB1_14;
	setp.lt.f64 	%p10, %fd12, 0d0000000000000000;
	add.f64 	%fd77, %fd12, 0d7FF0000000000000;
	selp.f64 	%fd116, 0d0000000000000000, %fd77, %p10;
	setp.geu.f32 	%p11, %f1, 0f40874800;
	@%p11 bra 	$L__BB1_14;
	shr.u32 	%r40, %r9, 31;
	add.s32 	%r41, %r9, %r40;
	shr.s32 	%r42, %r41, 1;
	shl.b32 	%r43, %r42, 20;
	add.s32 	%r44, %r11, %r43;
	mov.b64 	%fd78, {%r10, %r44};
	sub.s32 	%r45, %r9, %r42;
	shl.b32 	%r46, %r45, 20;
	add.s32 	%r47, %r46, 1072693248;
	mov.b32 	%r48, 0;
	mov.b64 	%fd79, {%r48, %r47};
	mul.f64 	%fd116, %fd79, %fd78;
$L__BB1_14:
	mul.f64 	%fd80, %fd11, %fd116;
	div.rn.f64 	%fd81, %fd80, %fd2;
	sub.f64 	%fd17, %fd118, %fd81;
	ld.global.f64 	%fd82, [%rd4+48];
	ld.global.f64 	%fd83, [%rd4+56];
	ld.global.f64 	%fd18, [%rd4+64];
	sub.f64 	%fd84, %fd10, %fd83;
	div.rn.f64 	%fd85, %fd84, %fd82;
	neg.f64 	%fd86, %fd85;
	mul.f64 	%fd19, %fd85, %fd86;
	fma.rn.f64 	%fd87, %fd19, 0d3FF71547652B82FE, 0d4338000000000000;
	{
	.reg .b32 %temp; 
	mov.b64 	{%r12, %temp}, %fd87;
	}
	mov.f64 	%fd88, 0dC338000000000000;
	add.rn.f64 	%fd89, %fd87, %fd88;
	fma.rn.f64 	%fd90, %fd89, 0dBFE62E42FEFA39EF, %fd19;
	fma.rn.f64 	%fd91, %fd89, 0dBC7ABC9E3B39803F, %fd90;
	fma.rn.f64 	%fd92, %fd91, 0d3E5ADE1569CE2BDF, 0d3E928AF3FCA213EA;
	fma.rn.f64 	%fd93, %fd92, %fd91, 0d3EC71DEE62401315;
	fma.rn.f64 	%fd94, %fd93, %fd91, 0d3EFA01997C89EB71;
	fma.rn.f64 	%fd95, %fd94, %fd91, 0d3F2A01A014761F65;
	fma.rn.f64 	%fd96, %fd95, %fd91, 0d3F56C16C1852B7AF;
	fma.rn.f64 	%fd97, %fd96, %fd91, 0d3F81111111122322;
	fma.rn.f64 	%fd98, %fd97, %fd91, 0d3FA55555555502A1;
	fma.rn.f64 	%fd99, %fd98, %fd91, 0d3FC5555555555511;
	fma.rn.f64 	%fd100, %fd99, %fd91, 0d3FE000000000000B;
	fma.rn.f64 	%fd101, %fd100, %fd91, 0d3FF0000000000000;
	fma.rn.f64 	%fd102, %fd101, %fd91, 0d3FF0000000000000;
	{
	.reg .b32 %temp; 
	mov.b64 	{%r13, %temp}, %fd102;
	}
	{
	.reg .b32 %temp; 
	mov.b64 	{%temp, %r14}, %fd102;
	}
	shl.b32 	%r49, %r12, 20;
	add.s32 	%r50, %r49, %r14;
	mov.b64 	%fd117, {%r13, %r50};
	{
	.reg .b32 %temp; 
	mov.b64 	{%temp, %r51}, %fd19;
	}
	mov.b32 	%f4, %r51;
	abs.f32 	%f2, %f4;
	setp.lt.f32 	%p12, %f2, 0f4086232B;
	@%p12 bra 	$L__BB1_17;
	setp.lt.f64 	%p13, %fd19, 0d0000000000000000;
	add.f64 	%fd103, %fd19, 0d7FF0000000000000;
	selp.f64 	%fd117, 0d0000000000000000, %fd103, %p13;
	setp.geu.f32 	%p14, %f2, 0f40874800;
	@%p14 bra 	$L__BB1_17;
	shr.u32 	%r52, %r12, 31;
	add.s32 	%r53, %r12, %r52;
	shr.s32 	%r54, %r53, 1;
	shl.b32 	%r55, %r54, 20;
	add.s32 	%r56, %r14, %r55;
	mov.b64 	%fd104, {%r13, %r56};
	sub.s32 	%r57, %r12, %r54;
	shl.b32 	%r58, %r57, 20;
	add.s32 	%r59, %r58, 1072693248;
	mov.b32 	%r60, 0;
	mov.b64 	%fd105, {%r60, %r59};
	mul.f64 	%fd117, %fd105, %fd104;
$L__BB1_17:
	mul.f64 	%fd106, %fd18, %fd117;
	div.rn.f64 	%fd107, %fd106, %fd2;
	sub.f64 	%fd118, %fd17, %fd107;
$L__BB1_18:
	add.f64 	%fd119, %fd119, %fd118;
	add.s32 	%r69, %r69, %r3;
	setp.lt.s32 	%p15, %r69, %r5;
	@%p15 bra 	$L__BB1_2;
$L__BB1_19:
	shl.b32 	%r61, %r2, 3;
	mov.u32 	%r62, shared;
	add.s32 	%r16, %r62, %r61;
	st.shared.f64 	[%r16], %fd119;
	bar.sync 	0;
	setp.lt.u32 	%p16, %r3, 2;
	@%p16 bra 	$L__BB1_25;
	mov.b32 	%r70, 1;
$L__BB1_21:
	mov.u32 	%r17, %r70;
	shl.b32 	%r70, %r17, 1;
	add.s32 	%r64, %r70, -1;
	and.b32  	%r65, %r64, %r2;
	setp.ne.s32 	%p17, %r65, 0;
	@%p17 bra 	$L__BB1_24;
	add.s32 	%r66, %r17, %r2;
	setp.ge.s32 	%p18, %r66, %r3;
	@%p18 bra 	$L__BB1_24;
	shl.b32 	%r67, %r17, 3;
	add.s32 	%r68, %r16, %r67;
	ld.shared.f64 	%fd108, [%r68];
	ld.shared.f64 	%fd109, [%r16];
	add.f64 	%fd110, %fd108, %fd109;
	st.shared.f64 	[%r16], %fd110;
$L__BB1_24:
	bar.sync 	0;
	setp.lt.s32 	%p19, %r70, %r3;
	@%p19 bra 	$L__BB1_21;
$L__BB1_25:
	setp.ne.s32 	%p20, %r2, 0;
	@%p20 bra 	$L__BB1_27;
	ld.param.u64 	%rd36, [calcDofEnergy_param_7];
	ld.shared.f64 	%fd111, [shared];
	cvta.to.global.u64 	%rd29, %rd36;
	mul.wide.u32 	%rd30, %r4, 8;
	add.s64 	%rd31, %rd29, %rd30;
	st.global.f64 	[%rd31], %fd111;
$L__BB1_27:
	ret;

}
	// .globl	poseAndCalcDofEnergy
.visible .entry poseAndCalcDofEnergy(
	.param .u64 .ptr .align 1 poseAndCalcDofEnergy_param_0,
	.param .u64 .ptr .align 1 poseAndCalcDofEnergy_param_1,
	.param .u64 .ptr .align 1 poseAndCalcDofEnergy_param_2,
	.param .u64 .ptr .align 1 poseAndCalcDofEnergy_param_3,
	.param .u64 .ptr .align 1 poseAndCalcDofEnergy_param_4,
	.param .u64 .ptr .align 1 poseAndCalcDofEnergy_param_5,
	.param .u64 .ptr .align 1 poseAndCalcDofEnergy_param_6,
	.param .u64 .ptr .align 1 poseAndCalcDofEnergy_param_7,
	.param .u32 poseAndCalcDofEnergy_param_8,
	.param .f64 poseAndCalcDofEnergy_param_9,
	.param .u64 .ptr .align 1 poseAndCalcDofEnergy_param_10
)
{
	.reg .pred 	%p<66>;
	.reg .b16 	%rs<4>;
	.reg .b32 	%r<181>;
	.reg .b32 	%f<5>;
	.reg .b64 	%rd<80>;
	.reg .b64 	%fd<346>;

	ld.param.u64 	%rd23, [poseAndCalcDofEnergy_param_0];
	ld.param.u64 	%rd24, [poseAndCalcDofEnergy_param_3];
	ld.param.u64 	%rd25, [poseAndCalcDofEnergy_param_7];
	ld.param.u32 	%r56, [poseAndCalcDofEnergy_param_8];
	ld.param.f64 	%fd75, [poseAndCalcDofEnergy_param_9];
	cvta.to.global.u64 	%rd1, %rd24;
	cvta.to.global.u64 	%rd2, %rd23;
	cvta.to.global.u64 	%rd26, %rd25;
	cvt.s64.s32 	%rd3, %r56;
	mul.wide.s32 	%rd27, %r56, 32;
	add.s64 	%rd4, %rd26, %rd27;
	ld.global.v2.u32 	{%r1, %r57}, [%rd4];
	mov.u32 	%r2, %tid.x;
	mov.u32 	%r3, %ntid.x;
	mov.u32 	%r4, %ctaid.x;
	mov.u32 	%r58, %nctaid.x;
	add.s32 	%r59, %r58, %r57;
	add.s32 	%r60, %r59, -1;
	div.s32 	%r5, %r60, %r58;
	mul.lo.s32 	%r61, %r5, %r4;
	add.s32 	%r62, %r61, %r5;
	min.s32 	%r6, %r57, %r62;
	add.s32 	%r179, %r61, %r2;
	shl.b32 	%r8, %r3, 3;
	mov.u32 	%r63, shared;
	add.s32 	%r9, %r63, %r8;
	ld.global.u32 	%r10, [%rd4+24];
	ld.global.u32 	%r11, [%rd4+20];
	sub.s32 	%r12, %r10, %r11;
	setp.gt.s32 	%p2, %r2, %r12;
	@%p2 bra 	$L__BB2_7;
	add.s32 	%r65, %r12, 1;
	add.s32 	%r66, %r2, %r5;
	max.s32 	%r67, %r65, %r66;
	setp.lt.s32 	%p3, %r66, %r65;
	selp.u32 	%r68, 1, 0, %p3;
	add.s32 	%r69, %r66, %r68;
	sub.s32 	%r70, %r67, %r69;
	max.u32 	%r71, %r5, 1;
	div.u32 	%r72, %r70, %r71;
	add.s32 	%r13, %r72, %r68;
	and.b32  	%r73, %r13, 3;
	setp.eq.s32 	%p4, %r73, 3;
	mov.u32 	%r176, %r2;
	@%p4 bra 	$L__BB2_4;
	add.s32 	%r74, %r13, 1;
	and.b32  	%r75, %r74, 3;
	shl.b32 	%r76, %r2, 3;
	add.s32 	%r77, %r8, %r76;
	add.s32 	%r174, %r63, %r77;
	shl.b32 	%r15, %r5, 3;
	add.s32 	%r173, %r2, %r11;
	neg.s32 	%r172, %r75;
	mad.lo.s32 	%r176, %r5, %r75, %r2;
$L__BB2_3:
	.pragma "nounroll";
	mul.wide.s32 	%rd28, %r173, 8;
	add.s64 	%rd29, %rd2, %rd28;
	ld.global.f64 	%fd76, [%rd29];
	st.shared.f64 	[%r174], %fd76;
	add.s32 	%r174, %r174, %r15;
	add.s32 	%r173, %r173, %r5;
	add.s32 	%r172, %r172, 1;
	setp.ne.s32 	%p5, %r172, 0;
	@%p5 bra 	$L__BB2_3;
$L__BB2_4:
	setp.lt.u32 	%p6, %r13, 3;
	@%p6 bra 	$L__BB2_7;
	mul.wide.s32 	%rd32, %r5, 8;
	shl.b32 	%r82, %r5, 3;
	shl.b32 	%r86, %r5, 2;
$L__BB2_6:
	add.s32 	%r79, %r11, %r176;
	mul.wide.s32 	%rd30, %r79, 8;
	add.s64 	%rd31, %rd2, %rd30;
	ld.global.f64 	%fd77, [%rd31];
	shl.b32 	%r80, %r176, 3;
	add.s32 	%r81, %r9, %r80;
	st.shared.f64 	[%r81], %fd77;
	add.s64 	%rd33, %rd31, %rd32;
	ld.global.f64 	%fd78, [%rd33];
	add.s32 	%r83, %r81, %r82;
	st.shared.f64 	[%r83], %fd78;
	add.s64 	%rd34, %rd33, %rd32;
	ld.global.f64 	%fd79, [%rd34];
	add.s32 	%r84, %r83, %r82;
	st.shared.f64 	[%r84], %fd79;
	add.s64 	%rd35, %rd34, %rd32;
	ld.global.f64 	%fd80, [%rd35];
	add.s32 	%r85, %r84, %r82;
	st.shared.f64 	[%r85], %fd80;
	add.s32 	%r176, %r86, %r176;
	setp.le.s32 	%p7, %r176, %r12;
	@%p7 bra 	$L__BB2_6;
$L__BB2_7:
	ld.param.u64 	%rd74, [poseAndCalcDofEnergy_param_5];
	bar.sync 	0;
	cvta.to.global.u64 	%rd36, %rd74;
	shl.b64 	%rd37, %rd3, 2;
	add.s64 	%rd38, %rd36, %rd37;
	ld.global.u32 	%r28, [%rd4+16];
	ld.global.u32 	%r87, [%rd38];
	mad.lo.s32 	%r88, %r87, 24, %r9;
	ld.shared.f64 	%fd81, [%r88];
	ld.shared.f64 	%fd82, [%r88+8];
	ld.shared.f64 	%fd83, [%r88+16];
	ld.global.u32 	%r89, [%rd38+4];
	mad.lo.s32 	%r90, %r89, 24, %r9;
	ld.shared.f64 	%fd1, [%r90];
	ld.shared.f64 	%fd2, [%r90+8];
	ld.shared.f64 	%fd3, [%r90+16];
	ld.global.u32 	%r91, [%rd38+8];
	mad.lo.s32 	%r92, %r91, 24, %r9;
	ld.shared.f64 	%fd84, [%r92];
	ld.shared.f64 	%fd85, [%r92+8];
	ld.shared.f64 	%fd86, [%r92+16];
	ld.global.u32 	%r93, [%rd38+12];
	mad.lo.s32 	%r94, %r93, 24, %r9;
	ld.shared.f64 	%fd87, [%r94];
	ld.shared.f64 	%fd88, [%r94+8];
	ld.shared.f64 	%fd89, [%r94+16];
	sub.f64 	%fd90, %fd81, %fd1;
	sub.f64 	%fd91, %fd82, %fd2;
	sub.f64 	%fd92, %fd83, %fd3;
	sub.f64 	%fd93, %fd84, %fd1;
	sub.f64 	%fd94, %fd85, %fd2;
	sub.f64 	%fd95, %fd86, %fd3;
	sub.f64 	%fd96, %fd87, %fd1;
	sub.f64 	%fd97, %fd88, %fd2;
	sub.f64 	%fd98, %fd89, %fd3;
	mul.f64 	%fd99, %fd94, %fd94;
	fma.rn.f64 	%fd100, %fd93, %fd93, %fd99;
	fma.rn.f64 	%fd101, %fd95, %fd95, %fd100;
	sqrt.rn.f64 	%fd102, %fd101;
	div.rn.f64 	%fd4, %fd93, %fd102;
	div.rn.f64 	%fd5, %fd94, %fd102;
	div.rn.f64 	%fd6, %fd95, %fd102;
	mul.f64 	%fd103, %fd91, %fd94;
	fma.rn.f64 	%fd104, %fd90, %fd93, %fd103;
	fma.rn.f64 	%fd105, %fd92, %fd95, %fd104;
	div.rn.f64 	%fd106, %fd105, %fd101;
	mul.f64 	%fd107, %fd93, %fd106;
	sub.f64 	%fd108, %fd90, %fd107;
	mul.f64 	%fd109, %fd94, %fd106;
	sub.f64 	%fd110, %fd91, %fd109;
	mul.f64 	%fd111, %fd95, %fd106;
	sub.f64 	%fd112, %fd92, %fd111;
	mul.f64 	%fd113, %fd110, %fd110;
	fma.rn.f64 	%fd114, %fd108, %fd108, %fd113;
	fma.rn.f64 	%fd115, %fd112, %fd112, %fd114;
	sqrt.rn.f64 	%fd116, %fd115;
	div.rn.f64 	%fd7, %fd108, %fd116;
	div.rn.f64 	%fd8, %fd110, %fd116;
	div.rn.f64 	%fd9, %fd112, %fd116;
	mul.f64 	%fd117, %fd5, %fd9;
	mul.f64 	%fd118, %fd6, %fd8;
	sub.f64 	%fd10, %fd117, %fd118;
	mul.f64 	%fd119, %fd6, %fd7;
	mul.f64 	%fd120, %fd4, %fd9;
	sub.f64 	%fd11, %fd119, %fd120;
	mul.f64 	%fd121, %fd4, %fd8;
	mul.f64 	%fd122, %fd5, %fd7;
	sub.f64 	%fd12, %fd121, %fd122;
	mul.f64 	%fd123, %fd97, %fd8;
	fma.rn.f64 	%fd124, %fd96, %fd7, %fd123;
	fma.rn.f64 	%fd125, %fd98, %fd9, %fd124;
	mul.f64 	%fd126, %fd97, %fd11;
	fma.rn.f64 	%fd127, %fd96, %fd10, %fd126;
	fma.rn.f64 	%fd128, %fd98, %fd12, %fd127;
	mul.f64 	%fd129, %fd128, %fd128;
	fma.rn.f64 	%fd130, %fd125, %fd125, %fd129;
	sqrt.rn.f64 	%fd131, %fd130;
	div.rn.f64 	%fd13, %fd125, %fd131;
	div.rn.f64 	%fd14, %fd128, %fd131;
	abs.f64 	%fd15, %fd75;
	setp.neu.f64 	%p8, %fd15, 0d7FF0000000000000;
	@%p8 bra 	$L__BB2_9;
	mov.f64 	%fd137, 0d0000000000000000;
	mul.rn.f64 	%fd329, %fd75, %fd137;
	mov.b32 	%r177, 0;
	bra.uni 	$L__BB2_11;
$L__BB2_9:
	mul.f64 	%fd132, %fd75, 0d3FE45F306DC9C883;
	cvt.rni.s32.f64 	%r177, %fd132;
	cvt.rn.f64.s32 	%fd133, %r177;
	fma.rn.f64 	%fd134, %fd133, 0dBFF921FB54442D18, %fd75;
	fma.rn.f64 	%fd135, %fd133, 0dBC91A62633145C00, %fd134;
	fma.rn.f64 	%fd329, %fd133, 0dB97B839A252049C0, %fd135;
	setp.ltu.f64 	%p9, %fd15, 0d41E0000000000000;
	@%p9 bra 	$L__BB2_11;
	{ // callseq 0, 0
	.param .b64 param0;
	st.param.f64 	[param0], %fd75;
	.param .align 16 .b8 retval0[16];
	call.uni (retval0), 
	__internal_trig_reduction_slowpathd, 
	(
	param0
	);
	ld.param.f64 	%fd329, [retval0];
	ld.param.b32 	%r177, [retval0+8];
	} // callseq 0
$L__BB2_11:
	mul.rn.f64 	%fd138, %fd329, %fd329;
	fma.rn.f64 	%fd139, %fd138, 0dBDA8FF8320FD8164, 0d3E21EEA7C1EF8528;
	fma.rn.f64 	%fd140, %fd139, %fd138, 0dBE927E4F8E06E6D9;
	fma.rn.f64 	%fd141, %fd140, %fd138, 0d3EFA01A019DDBCE9;
	fma.rn.f64 	%fd142, %fd141, %fd138, 0dBF56C16C16C15D47;
	fma.rn.f64 	%fd143, %fd142, %fd138, 0d3FA5555555555551;
	fma.rn.f64 	%fd144, %fd143, %fd138, 0dBFE0000000000000;
	fma.rn.f64 	%fd145, %fd144, %fd138, 0d3FF0000000000000;
	fma.rn.f64 	%fd146, %fd138, 0d3DE5DB65F9785EBA, 0dBE5AE5F12CB0D246;
	fma.rn.f64 	%fd147, %fd146, %fd138, 0d3EC71DE369ACE392;
	fma.rn.f64 	%fd148, %fd147, %fd138, 0dBF2A01A019DB62A1;
	fma.rn.f64 	%fd149, %fd148, %fd138, 0d3F81111111110818;
	fma.rn.f64 	%fd150, %fd149, %fd138, 0dBFC5555555555554;
	fma.rn.f64 	%fd151, %fd150, %fd138, 0d0000000000000000;
	fma.rn.f64 	%fd152, %fd151, %fd329, %fd329;
	and.b32  	%r97, %r177, 1;
	setp.eq.b32 	%p10, %r97, 1;
	{
	.reg .b32 %temp; 
	mov.b64 	{%temp, %r98}, %fd152;
	}
	{
	.reg .b32 %temp; 
	mov.b64 	{%r99, %temp}, %fd152;
	}
	xor.b32  	%r100, %r98, -2147483648;
	mov.b64 	%fd153, {%r99, %r100};
	selp.f64 	%fd330, %fd145, %fd152, %p10;
	selp.f64 	%fd331, %fd153, %fd145, %p10;
	and.b32  	%r101, %r177, 2;
	setp.eq.s32 	%p11, %r101, 0;
	@%p11 bra 	$L__BB2_13;
	{
	.reg .b32 %temp; 
	mov.b64 	{%temp, %r102}, %fd330;
	}
	{
	.reg .b32 %temp; 
	mov.b64 	{%r103, %temp}, %fd330;
	}
	xor.b32  	%r104, %r102, -2147483648;
	mov.b64 	%fd330, {%r103, %r104};
	{
	.reg .b32 %temp; 
	mov.b64 	{%temp, %r105}, %fd331;
	}
	{
	.reg .b32 %temp; 
	mov.b64 	{%r106, %temp}, %fd331;
	}
	xor.b32  	%r107, %r105, -2147483648;
	mov.b64 	%fd331, {%r106, %r107};
$L__BB2_13:
	mul.f64 	%fd154, %fd13, %fd330;
	mul.f64 	%fd155, %fd14, %fd331;
	sub.f64 	%fd26, %fd154, %fd155;
	mul.f64 	%fd156, %fd13, %fd331;
	fma.rn.f64 	%fd27, %fd14, %fd330, %fd156;
	setp.lt.s32 	%p12, %r28, 1;
	@%p12 bra 	$L__BB2_20;
	setp.eq.s32 	%p13, %r28, 1;
	mov.b64 	%rd79, 0;
	@%p13 bra 	$L__BB2_18;
	ld.param.u64 	%rd75, [poseAndCalcDofEnergy_param_6];
	and.b32  	%r108, %r28, 2147483646;
	neg.s32 	%r178, %r108;
	shl.b64 	%rd40, %rd3, 2;
	cvta.to.global.u64 	%rd41, %rd75;
	add.s64 	%rd42, %rd40, %rd41;
	add.s64 	%rd78, %rd42, 4;
$L__BB2_16:
	ld.global.u32 	%r109, [%rd78+-4];
	mad.lo.s32 	%r110, %r109, 24, %r9;
	ld.shared.f64 	%fd157, [%r110];
	ld.shared.f64 	%fd158, [%r110+8];
	ld.shared.f64 	%fd159, [%r110+16];
	sub.f64 	%fd160, %fd157, %fd1;
	sub.f64 	%fd161, %fd158, %fd2;
	sub.f64 	%fd162, %fd159, %fd3;
	mul.f64 	%fd163, %fd8, %fd161;
	fma.rn.f64 	%fd164, %fd7, %fd160, %fd163;
	fma.rn.f64 	%fd165, %fd9, %fd162, %fd164;
	mul.f64 	%fd166, %fd11, %fd161;
	fma.rn.f64 	%fd167, %fd10, %fd160, %fd166;
	fma.rn.f64 	%fd168, %fd12, %fd162, %fd167;
	mul.f64 	%fd169, %fd5, %fd161;
	fma.rn.f64 	%fd170, %fd4, %fd160, %fd169;
	fma.rn.f64 	%fd171, %fd6, %fd162, %fd170;
	mul.f64 	%fd172, %fd27, %fd165;
	mul.f64 	%fd173, %fd26, %fd168;
	sub.f64 	%fd174, %fd172, %fd173;
	mul.f64 	%fd175, %fd27, %fd168;
	fma.rn.f64 	%fd176, %fd26, %fd165, %fd175;
	mul.f64 	%fd177, %fd10, %fd176;
	fma.rn.f64 	%fd178, %fd7, %fd174, %fd177;
	fma.rn.f64 	%fd179, %fd4, %fd171, %fd178;
	mul.f64 	%fd180, %fd11, %fd176;
	fma.rn.f64 	%fd181, %fd8, %fd174, %fd180;
	fma.rn.f64 	%fd182, %fd5, %fd171, %fd181;
	mul.f64 	%fd183, %fd12, %fd176;
	fma.rn.f64 	%fd184, %fd9, %fd174, %fd183;
	fma.rn.f64 	%fd185, %fd6, %fd171, %fd184;
	add.f64 	%fd186, %fd1, %fd179;
	add.f64 	%fd187, %fd2, %fd182;
	add.f64 	%fd188, %fd3, %fd185;
	st.shared.f64 	[%r110], %fd186;
	st.shared.f64 	[%r110+8], %fd187;
	st.shared.f64 	[%r110+16], %fd188;
	ld.global.u32 	%r111, [%rd78];
	mad.lo.s32 	%r112, %r111, 24, %r9;
	ld.shared.f64 	%fd189, [%r112];
	ld.shared.f64 	%fd190, [%r112+8];
	ld.shared.f64 	%fd191, [%r112+16];
	sub.f64 	%fd192, %fd189, %fd1;
	sub.f64 	%fd193, %fd190, %fd2;
	sub.f64 	%fd194, %fd191, %fd3;
	mul.f64 	%fd195, %fd8, %fd193;
	fma.rn.f64 	%fd196, %fd7, %fd192, %fd195;
	fma.rn.f64 	%fd197, %fd9, %fd194, %fd196;
	mul.f64 	%fd198, %fd11, %fd193;
	fma.rn.f64 	%fd199, %fd10, %fd192, %fd198;
	fma.rn.f64 	%fd200, %fd12, %fd194, %fd199;
	mul.f64 	%fd201, %fd5, %fd193;
	fma.rn.f64 	%fd202, %fd4, %fd192, %fd201;
	fma.rn.f64 	%fd203, %fd6, %fd194, %fd202;
	mul.f64 	%fd204, %fd27, %fd197;
	mul.f64 	%fd205, %fd26, %fd200;
	sub.f64 	%fd206, %fd204, %fd205;
	mul.f64 	%fd207, %fd27, %fd200;
	fma.rn.f64 	%fd208, %fd26, %fd197, %fd207;
	mul.f64 	%fd209, %fd10, %fd208;
	fma.rn.f64 	%fd210, %fd7, %fd206, %fd209;
	fma.rn.f64 	%fd211, %fd4, %fd203, %fd210;
	mul.f64 	%fd212, %fd11, %fd208;
	fma.rn.f64 	%fd213, %fd8, %fd206, %fd212;
	fma.rn.f64 	%fd214, %fd5, %fd203, %fd213;
	mul.f64 	%fd215, %fd12, %fd208;
	fma.rn.f64 	%fd216, %fd9, %fd206, %fd215;
	fma.rn.f64 	%fd217, %fd6, %fd203, %fd216;
	add.f64 	%fd218, %fd1, %fd211;
	add.f64 	%fd219, %fd2, %fd214;
	add.f64 	%fd220, %fd3, %fd217;
	st.shared.f64 	[%r112], %fd218;
	st.shared.f64 	[%r112+8], %fd219;
	st.shared.f64 	[%r112+16], %fd220;
	add.s32 	%r178, %r178, 2;
	add.s64 	%rd78, %rd78, 8;
	setp.ne.s32 	%p14, %r178, 0;
	@%p14 bra 	$L__BB2_16;
	and.b32  	%r113, %r28, 2147483646;
	cvt.u64.u32 	%rd79, %r113;
$L__BB2_18:
	and.b32  	%r114, %r28, 1;
	setp.eq.b32 	%p15, %r114, 1;
	not.pred 	%p16, %p15;
	@%p16 bra 	$L__BB2_20;
	ld.param.u64 	%rd76, [poseAndCalcDofEnergy_param_6];
	add.s64 	%rd43, %rd79, %rd3;
	cvta.to.global.u64 	%rd44, %rd76;
	shl.b64 	%rd45, %rd43, 2;
	add.s64 	%rd46, %rd44, %rd45;
	ld.global.u32 	%r115, [%rd46];
	mad.lo.s32 	%r116, %r115, 24, %r9;
	ld.shared.f64 	%fd221, [%r116];
	ld.shared.f64 	%fd222, [%r116+8];
	ld.shared.f64 	%fd223, [%r116+16];
	sub.f64 	%fd224, %fd221, %fd1;
	sub.f64 	%fd225, %fd222, %fd2;
	sub.f64 	%fd226, %fd223, %fd3;
	mul.f64 	%fd227, %fd8, %fd225;
	fma.rn.f64 	%fd228, %fd7, %fd224, %fd227;
	fma.rn.f64 	%fd229, %fd9, %fd226, %fd228;
	mul.f64 	%fd230, %fd11, %fd225;
	fma.rn.f64 	%fd231, %fd10, %fd224, %fd230;
	fma.rn.f64 	%fd232, %fd12, %fd226, %fd231;
	mul.f64 	%fd233, %fd5, %fd225;
	fma.rn.f64 	%fd234, %fd4, %fd224, %fd233;
	fma.rn.f64 	%fd235, %fd6, %fd226, %fd234;
	mul.f64 	%fd236, %fd27, %fd229;
	mul.f64 	%fd237, %fd26, %fd232;
	sub.f64 	%fd238, %fd236, %fd237;
	mul.f64 	%fd239, %fd27, %fd232;
	fma.rn.f64 	%fd240, %fd26, %fd229, %fd239;
	mul.f64 	%fd241, %fd10, %fd240;
	fma.rn.f64 	%fd242, %fd7, %fd238, %fd241;
	fma.rn.f64 	%fd243, %fd4, %fd235, %fd242;
	mul.f64 	%fd244, %fd11, %fd240;
	fma.rn.f64 	%fd245, %fd8, %fd238, %fd244;
	fma.rn.f64 	%fd246, %fd5, %fd235, %fd245;
	mul.f64 	%fd247, %fd12, %fd240;
	fma.rn.f64 	%fd248, %fd9, %fd238, %fd247;
	fma.rn.f64 	%fd249, %fd6, %fd235, %fd248;
	add.f64 	%fd250, %fd1, %fd243;
	add.f64 	%fd251, %fd2, %fd246;
	add.f64 	%fd252, %fd3, %fd249;
	st.shared.f64 	[%r116], %fd250;
	st.shared.f64 	[%r116+8], %fd251;
	st.shared.f64 	[%r116+16], %fd252;
$L__BB2_20:
	bar.sync 	0;
	setp.ge.s32 	%p17, %r179, %r6;
	mov.f64 	%fd345, 0d0000000000000000;
	@%p17 bra 	$L__BB2_57;
	ld.param.u64 	%rd73, [poseAndCalcDofEnergy_param_4];
	ld.param.u64 	%rd72, [poseAndCalcDofEnergy_param_2];
	ld.param.u64 	%rd71, [poseAndCalcDofEnergy_param_1];
	ld.global.u32 	%r35, [%rd4+8];
	ld.global.u32 	%r36, [%rd4+20];
	ld.global.u32 	%r37, [%rd4+24];
	cvt.s64.s32 	%rd10, %r1;
	cvta.to.global.u64 	%rd11, %rd73;
	cvta.to.global.u64 	%rd12, %rd71;
	cvta.to.global.u64 	%rd13, %rd72;
	mov.f64 	%fd345, 0d0000000000000000;
	mov.u32 	%r117, shared;
	cvt.u64.u32 	%rd47, %r117;
$L__BB2_22:
	cvta.shared.u64 	%rd48, %rd47;
	setp.eq.s64 	%p18, %rd48, 0;
	cvt.s64.s32 	%rd49, %r179;
	add.s64 	%rd50, %rd10, %rd49;
	shl.b64 	%rd51, %rd50, 2;
	add.s64 	%rd52, %rd11, %rd51;
	ld.global.u32 	%r39, [%rd52];
	shl.b32 	%r118, %r39, 1;
	mul.wide.s32 	%rd53, %r118, 4;
	add.s64 	%rd54, %rd12, %rd53;
	ld.global.u32 	%r119, [%rd54];
	ld.global.u32 	%r120, [%rd54+4];
	max.s32 	%r122, %r119, %r120;
	setp.lt.s32 	%p1, %r122, 1;
	abs.s32 	%r123, %r119;
	mul.lo.s32 	%r40, %r123, 3;
	add.s32 	%r41, %r40, -3;
	abs.s32 	%r125, %r120;
	mul.lo.s32 	%r42, %r125, 3;
	add.s32 	%r43, %r42, -3;
	setp.lt.s32 	%p19, %r41, %r36;
	or.pred  	%p20, %p18, %p19;
	setp.gt.s32 	%p21, %r41, %r37;
	sub.s32 	%r126, %r40, %r36;
	shl.b32 	%r127, %r126, 3;
	add.s32 	%r44, %r9, %r127;
	mul.wide.s32 	%rd55, %r41, 8;
	add.s64 	%rd14, %rd2, %rd55;
	or.pred  	%p22, %p20, %p21;
	@%p22 bra 	$L__BB2_24;
	ld.shared.f64 	%fd333, [%r44+-24];
	bra.uni 	$L__BB2_25;
$L__BB2_24:
	ld.global.f64 	%fd333, [%rd14];
$L__BB2_25:
	cvta.shared.u64 	%rd57, %rd47;
	setp.eq.s64 	%p23, %rd57, 0;
	setp.lt.s32 	%p24, %r43, %r36;
	or.pred  	%p25, %p23, %p24;
	setp.gt.s32 	%p26, %r43, %r37;
	sub.s32 	%r129, %r42, %r36;
	shl.b32 	%r130, %r129, 3;
	add.s32 	%r45, %r9, %r130;
	mul.wide.s32 	%rd58, %r43, 8;
	add.s64 	%rd15, %rd2, %rd58;
	or.pred  	%p27, %p25, %p26;
	@%p27 bra 	$L__BB2_27;
	ld.shared.f64 	%fd334, [%r45+-24];
	bra.uni 	$L__BB2_28;
$L__BB2_27:
	ld.global.f64 	%fd334, [%rd15];
$L__BB2_28:
	cvta.shared.u64 	%rd60, %rd47;
	setp.eq.s64 	%p28, %rd60, 0;
	sub.f64 	%fd35, %fd333, %fd334;
	add.s32 	%r132, %r40, -2;
	setp.lt.s32 	%p29, %r132, %r36;
	or.pred  	%p30, %p28, %p29;
	setp.ge.s32 	%p31, %r41, %r37;
	or.pred  	%p32, %p30, %p31;
	@%p32 bra 	$L__BB2_30;
	ld.shared.f64 	%fd335, [%r44+-16];
	bra.uni 	$L__BB2_31;
$L__BB2_30:
	ld.global.f64 	%fd335, [%rd14+8];
$L__BB2_31:
	cvta.shared.u64 	%rd62, %rd47;
	setp.eq.s64 	%p33, %rd62, 0;
	add.s32 	%r134, %r42, -2;
	setp.lt.s32 	%p34, %r134, %r36;
	or.pred  	%p35, %p33, %p34;
	setp.ge.s32 	%p36, %r43, %r37;
	or.pred  	%p37, %p35, %p36;
	@%p37 bra 	$L__BB2_33;
	ld.shared.f64 	%fd336, [%r45+-16];
	bra.uni 	$L__BB2_34;
$L__BB2_33:
	ld.global.f64 	%fd336, [%rd15+8];
$L__BB2_34:
	cvta.shared.u64 	%rd64, %rd47;
	setp.eq.s64 	%p38, %rd64, 0;
	sub.f64 	%fd255, %fd335, %fd336;
	mul.f64 	%fd256, %fd255, %fd255;
	fma.rn.f64 	%fd42, %fd35, %fd35, %fd256;
	add.s32 	%r136, %r40, -1;
	setp.lt.s32 	%p39, %r136, %r36;
	or.pred  	%p40, %p38, %p39;
	setp.gt.s32 	%p41, %r136, %r37;
	or.pred  	%p42, %p40, %p41;
	@%p42 bra 	$L__BB2_36;
	ld.shared.f64 	%fd337, [%r44+-8];
	bra.uni 	$L__BB2_37;
$L__BB2_36:
	ld.global.f64 	%fd337, [%rd14+16];
$L__BB2_37:
	cvta.shared.u64 	%rd66, %rd47;
	setp.eq.s64 	%p43, %rd66, 0;
	add.s32 	%r138, %r42, -1;
	setp.lt.s32 	%p44, %r138, %r36;
	or.pred  	%p45, %p43, %p44;
	setp.gt.s32 	%p46, %r138, %r37;
	or.pred  	%p47, %p45, %p46;
	@%p47 bra 	$L__BB2_39;
	ld.shared.f64 	%fd338, [%r45+-8];
	bra.uni 	$L__BB2_40;
$L__BB2_39:
	ld.global.f64 	%fd338, [%rd15+16];
$L__BB2_40:
	sub.f64 	%fd257, %fd337, %fd338;
	fma.rn.f64 	%fd49, %fd257, %fd257, %fd42;
	mul.lo.s32 	%r139, %r39, 9;
	mul.wide.s32 	%rd67, %r139, 8;
	add.s64 	%rd16, %rd13, %rd67;
	@%p1 bra 	$L__BB2_42;
	ld.global.u8 	%rs1, [%rd1+33];
	setp.eq.s16 	%p48, %rs1, 0;
	mov.f64 	%fd344, 0d0000000000000000;
	@%p48 bra 	$L__BB2_46;
$L__BB2_42:
	setp.ge.s32 	%p49, %r179, %r35;
	@%p49 bra 	$L__BB2_44;
	ld.global.f64 	%fd339, [%rd1+16];
	bra.uni 	$L__BB2_45;
$L__BB2_44:
	ld.global.f64 	%fd339, [%rd1+8];
$L__BB2_45:
	ld.global.f64 	%fd259, [%rd16+16];
	mul.f64 	%fd260, %fd339, %fd259;
	ld.global.u8 	%rs2, [%rd1+32];
	setp.eq.s16 	%p50, %rs2, 0;
	sqrt.rn.f64 	%fd261, %fd49;
	selp.f64 	%fd262, %fd261, %fd49, %p50;
	div.rn.f64 	%fd263, %fd260, %fd262;
	add.f64 	%fd344, %fd263, 0d0000000000000000;
	@%p1 bra 	$L__BB2_47;
$L__BB2_46:
	ld.global.u8 	%rs3, [%rd1+34];
	setp.eq.s16 	%p51, %rs3, 0;
	@%p51 bra 	$L__BB2_56;
$L__BB2_47:
	ld.global.f64 	%fd264, [%rd16];
	ld.global.f64 	%fd265, [%rd16+8];
	mul.f64 	%fd266, %fd49, %fd49;
	mul.f64 	%fd267, %fd49, %fd266;
	mul.f64 	%fd268, %fd267, %fd267;
	div.rn.f64 	%fd269, %fd264, %fd268;
	div.rn.f64 	%fd270, %fd265, %fd267;
	sub.f64 	%fd271, %fd269, %fd270;
	add.f64 	%fd344, %fd344, %fd271;
	not.pred 	%p52, %p1;
	@%p52 bra 	$L__BB2_56;
	ld.global.f64 	%fd272, [%rd1+24];
	setp.geu.f64 	%p53, %fd49, %fd272;
	@%p53 bra 	$L__BB2_56;
	sqrt.rn.f64 	%fd57, %fd49;
	ld.global.f64 	%fd273, [%rd16+24];
	ld.global.f64 	%fd274, [%rd16+32];
	ld.global.f64 	%fd58, [%rd16+40];
	sub.f64 	%fd275, %fd57, %fd274;
	div.rn.f64 	%fd276, %fd275, %fd273;
	neg.f64 	%fd277, %fd276;
	mul.f64 	%fd59, %fd276, %fd277;
	fma.rn.f64 	%fd278, %fd59, 0d3FF71547652B82FE, 0d4338000000000000;
	{
	.reg .b32 %temp; 
	mov.b64 	{%r46, %temp}, %fd278;
	}
	mov.f64 	%fd279, 0dC338000000000000;
	add.rn.f64 	%fd280, %fd278, %fd279;
	fma.rn.f64 	%fd281, %fd280, 0dBFE62E42FEFA39EF, %fd59;
	fma.rn.f64 	%fd282, %fd280, 0dBC7ABC9E3B39803F, %fd281;
	fma.rn.f64 	%fd283, %fd282, 0d3E5ADE1569CE2BDF, 0d3E928AF3FCA213EA;
	fma.rn.f64 	%fd284, %fd283, %fd282, 0d3EC71DEE62401315;
	fma.rn.f64 	%fd285, %fd284, %fd282, 0d3EFA01997C89EB71;
	fma.rn.f64 	%fd286, %fd285, %fd282, 0d3F2A01A014761F65;
	fma.rn.f64 	%fd287, %fd286, %fd282, 0d3F56C16C1852B7AF;
	fma.rn.f64 	%fd288, %fd287, %fd282, 0d3F81111111122322;
	fma.rn.f64 	%fd289, %fd288, %fd282, 0d3FA55555555502A1;
	fma.rn.f64 	%fd290, %fd289, %fd282, 0d3FC5555555555511;
	fma.rn.f64 	%fd291, %fd290, %fd282, 0d3FE000000000000B;
	fma.rn.f64 	%fd292, %fd291, %fd282, 0d3FF0000000000000;
	fma.rn.f64 	%fd293, %fd292, %fd282, 0d3FF0000000000000;
	{
	.reg .b32 %temp; 
	mov.b64 	{%r47, %temp}, %fd293;
	}
	{
	.reg .b32 %temp; 
	mov.b64 	{%temp, %r48}, %fd293;
	}
	shl.b32 	%r140, %r46, 20;
	add.s32 	%r141, %r140, %r48;
	mov.b64 	%fd342, {%r47, %r141};
	{
	.reg .b32 %temp; 
	mov.b64 	{%temp, %r142}, %fd59;
	}
	mov.b32 	%f3, %r142;
	abs.f32 	%f1, %f3;
	setp.lt.f32 	%p54, %f1, 0f4086232B;
	@%p54 bra 	$L__BB2_52;
	setp.lt.f64 	%p55, %fd59, 0d0000000000000000;
	add.f64 	%fd294, %fd59, 0d7FF0000000000000;
	selp.f64 	%fd342, 0d0000000000000000, %fd294, %p55;
	setp.geu.f32 	%p56, %f1, 0f40874800;
	@%p56 bra 	$L__BB2_52;
	shr.u32 	%r143, %r46, 31;
	add.s32 	%r144, %r46, %r143;
	shr.s32 	%r145, %r144, 1;
	shl.b32 	%r146, %r145, 20;
	add.s32 	%r147, %r48, %r146;
	mov.b64 	%fd295, {%r47, %r147};
	sub.s32 	%r148, %r46, %r145;
	shl.b32 	%r149, %r148, 20;
	add.s32 	%r150, %r149, 1072693248;
	mov.b32 	%r151, 0;
	mov.b64 	%fd296, {%r151, %r150};
	mul.f64 	%fd342, %fd296, %fd295;
$L__BB2_52:
	mul.f64 	%fd297, %fd58, %fd342;
	div.rn.f64 	%fd298, %fd297, %fd49;
	sub.f64 	%fd64, %fd344, %fd298;
	ld.global.f64 	%fd299, [%rd16+48];
	ld.global.f64 	%fd300, [%rd16+56];
	ld.global.f64 	%fd65, [%rd16+64];
	sub.f64 	%fd301, %fd57, %fd300;
	div.rn.f64 	%fd302, %fd301, %fd299;
	neg.f64 	%fd303, %fd302;
	mul.f64 	%fd66, %fd302, %fd303;
	fma.rn.f64 	%fd304, %fd66, 0d3FF71547652B82FE, 0d4338000000000000;
	{
	.reg .b32 %temp; 
	mov.b64 	{%r49, %temp}, %fd304;
	}
	mov.f64 	%fd305, 0dC338000000000000;
	add.rn.f64 	%fd306, %fd304, %fd305;
	fma.rn.f64 	%fd307, %fd306, 0dBFE62E42FEFA39EF, %fd66;
	fma.rn.f64 	%fd308, %fd306, 0dBC7ABC9E3B39803F, %fd307;
	fma.rn.f64 	%fd309, %fd308, 0d3E5ADE1569CE2BDF, 0d3E928AF3FCA213EA;
	fma.rn.f64 	%fd310, %fd309, %fd308, 0d3EC71DEE62401315;
	fma.rn.f64 	%fd311, %fd310, %fd308, 0d3EFA01997C89EB71;
	fma.rn.f64 	%fd312, %fd311, %fd308, 0d3F2A01A014761F65;
	fma.rn.f64 	%fd313, %fd312, %fd308, 0d3F56C16C1852B7AF;
	fma.rn.f64 	%fd314, %fd313, %fd308, 0d3F81111111122322;
	fma.rn.f64 	%fd315, %fd314, %fd308, 0d3FA55555555502A1;
	fma.rn.f64 	%fd316, %fd315, %fd308, 0d3FC5555555555511;
	fma.rn.f64 	%fd317, %fd316, %fd308, 0d3FE000000000000B;
	fma.rn.f64 	%fd318, %fd317, %fd308, 0d3FF0000000000000;
	fma.rn.f64 	%fd319, %fd318, %fd308, 0d3FF0000000000000;
	{
	.reg .b32 %temp; 
	mov.b64 	{%r50, %temp}, %fd319;
	}
	{
	.reg .b32 %temp; 
	mov.b64 	{%temp, %r51}, %fd319;
	}
	shl.b32 	%r152, %r49, 20;
	add.s32 	%r153, %r152, %r51;
	mov.b64 	%fd343, {%r50, %r153};
	{
	.reg .b32 %temp; 
	mov.b64 	{%temp, %r154}, %fd66;
	}
	mov.b32 	%f4, %r154;
	abs.f32 	%f2, %f4;
	setp.lt.f32 	%p57, %f2, 0f4086232B;
	@%p57 bra 	$L__BB2_55;
	setp.lt.f64 	%p58, %fd66, 0d0000000000000000;
	add.f64 	%fd320, %fd66, 0d7FF0000000000000;
	selp.f64 	%fd343, 0d0000000000000000, %fd320, %p58;
	setp.geu.f32 	%p59, %f2, 0f40874800;
	@%p59 bra 	$L__BB2_55;
	shr.u32 	%r155, %r49, 31;
	add.s32 	%r156, %r49, %r155;
	shr.s32 	%r157, %r156, 1;
	shl.b32 	%r158, %r157, 20;
	add.s32 	%r159, %r51, %r158;
	mov.b64 	%fd321, {%r50, %r159};
	sub.s32 	%r160, %r49, %r157;
	shl.b32 	%r161, %r160, 20;
	add.s32 	%r162, %r161, 1072693248;
	mov.b32 	%r163, 0;
	mov.b64 	%fd322, {%r163, %r162};
	mul.f64 	%fd343, %fd322, %fd321;
$L__BB2_55:
	mul.f64 	%fd323, %fd65, %fd343;
	div.rn.f64 	%fd324, %fd323, %fd49;
	sub.f64 	%fd344, %fd64, %fd324;
$L__BB2_56:
	add.f64 	%fd345, %fd345, %fd344;
	add.s32 	%r179, %r179, %r3;
	setp.lt.s32 	%p60, %r179, %r6;
	@%p60 bra 	$L__BB2_22;
$L__BB2_57:
	shl.b32 	%r164, %r2, 3;
	mov.u32 	%r165, shared;
	add.s32 	%r53, %r165, %r164;
	st.shared.f64 	[%r53], %fd345;
	bar.sync 	0;
	setp.lt.u32 	%p61, %r3, 2;
	@%p61 bra 	$L__BB2_63;
	mov.b32 	%r180, 1;
$L__BB2_59:
	mov.u32 	%r54, %r180;
	shl.b32 	%r180, %r54, 1;
	add.s32 	%r167, %r180, -1;
	and.b32  	%r168, %r167, %r2;
	setp.ne.s32 	%p62, %r168, 0;
	@%p62 bra 	$L__BB2_62;
	add.s32 	%r169, %r54, %r2;
	setp.ge.s32 	%p63, %r169, %r3;
	@%p63 bra 	$L__BB2_62;
	shl.b32 	%r170, %r54, 3;
	add.s32 	%r171, %r53, %r170;
	ld.shared.f64 	%fd325, [%r171];
	ld.shared.f64 	%fd326, [%r53];
	add.f64 	%fd327, %fd325, %fd326;
	st.shared.f64 	[%r53], %fd327;
$L__BB2_62:
	bar.sync 	0;
	setp.lt.s32 	%p64, %r180, %r3;
	@%p64 bra 	$L__BB2_59;
$L__BB2_63:
	setp.ne.s32 	%p65, %r2, 0;
	@%p65 bra 	$L__BB2_65;
	ld.param.u64 	%rd77, [poseAndCalcDofEnergy_param_10];
	ld.shared.f64 	%fd328, [shared];
	cvta.to.global.u64 	%rd68, %rd77;
	mul.wide.u32 	%rd69, %r4, 8;
	add.s64 	%rd70, %rd68, %rd69;
	st.global.f64 	[%rd70], %fd328;
$L__BB2_65:
	ret;

}
.func  (.param .align 16 .b8 func_retval0[16]) __internal_trig_reduction_slowpathd(
	.param .b64 __internal_trig_reduction_slowpathd_param_0
)
{
	.local .align 8 .b8 	__local_depot3[40];
	.reg .b64 	%SP;
	.reg .b64 	%SPL;
	.reg .pred 	%p<10>;
	.reg .b32 	%r<47>;
	.reg .b64 	%rd<74>;
	.reg .b64 	%fd<5>;

	mov.u64 	%SPL, __local_depot3;
	ld.param.f64 	%fd4, [__internal_trig_reduction_slowpathd_param_0];
	add.u64 	%rd1, %SPL, 0;
	{
	.reg .b32 %temp; 
	mov.b64 	{%temp, %r1}, %fd4;
	}
	shr.u32 	%r2, %r1, 20;
	and.b32  	%r3, %r2, 2047;
	setp.eq.s32 	%p1, %r3, 2047;
	mov.b32 	%r46, 0;
	@%p1 bra 	$L__BB3_9;
	add.s32 	%r20, %r3, -1024;
	mov.b64 	%rd20, %fd4;
	shl.b64 	%rd2, %rd20, 11;
	shr.u32 	%r4, %r20, 6;
	sub.s32 	%r45, 15, %r4;
	sub.s32 	%r21, 19, %r4;
	setp.lt.u32 	%p2, %r20, 128;
	selp.b32 	%r6, 18, %r21, %p2;
	setp.ge.s32 	%p3, %r45, %r6;
	mov.b64 	%rd70, 0;
	@%p3 bra 	$L__BB3_4;
	add.s32 	%r23, %r6, %r4;
	neg.s32 	%r43, %r23;
	or.b64  	%rd3, %rd2, -9223372036854775808;
	mov.b64 	%rd70, 0;
	mov.b32 	%r42, 0;
	mov.u64 	%rd25, __cudart_i2opi_d;
	mov.u32 	%r44, %r45;
$L__BB3_3:
	.pragma "nounroll";
	mul.wide.s32 	%rd22, %r42, 8;
	add.s64 	%rd23, %rd1, %rd22;
	mul.wide.s32 	%rd24, %r44, 8;
	add.s64 	%rd26, %rd25, %rd24;
	ld.global.nc.u64 	%rd27, [%rd26];
	{
	.reg .u32 %r0, %r1, %r2, %r3, %alo, %ahi, %blo, %bhi, %clo, %chi;
	mov.b64 	{%alo,%ahi}, %rd27;
	mov.b64 	{%blo,%bhi}, %rd3;
	mov.b64 	{%clo,%chi}, %rd70;
	mad.lo.cc.u32 	%r0, %alo, %blo, %clo;
	madc.hi.cc.u32 	%r1, %alo, %blo, %chi;
	madc.hi.u32 	%r2, %alo, %bhi, 0;
	mad.lo.cc.u32 	%r1, %alo, %bhi, %r1;
	madc.hi.cc.u32 	%r2, %ahi, %blo, %r2;
	madc.hi.u32 	%r3, %ahi, %bhi, 0;
	mad.lo.cc.u32 	%r1, %ahi, %blo, %r1;
	madc.lo.cc.u32 	%r2, %ahi, %bhi, %r2;
	addc.u32 	%r3, %r3, 0;
	mov.b64 	%rd28, {%r0,%r1};
	mov.b64 	%rd70, {%r2,%r3};
	}
	st.local.u64 	[%rd23], %rd28;
	add.s32 	%r44, %r44, 1;
	add.s32 	%r43, %r43, 1;
	add.s32 	%r42, %r42, 1;
	setp.ne.s32 	%p4, %r43, -15;
	mov.u32 	%r45, %r6;
	@%p4 bra 	$L__BB3_3;
$L__BB3_4:
	cvt.s64.s32 	%rd29, %r45;
	cvt.u64.u32 	%rd30, %r4;
	add.s64 	%rd31, %rd30, %rd29;
	shl.b64 	%rd32, %rd31, 3;
	add.s64 	%rd33, %rd1, %rd32;
	st.local.u64 	[%rd33+-120], %rd70;
	and.b32  	%r15, %r2, 63;
	ld.local.u64 	%rd72, [%rd1+16];
	ld.local.u64 	%rd71, [%rd1+24];
	setp.eq.s32 	%p5, %r15, 0;
	@%p5 bra 	$L__BB3_6;
	shl.b64 	%rd34, %rd71, %r15;
	shr.u64 	%rd35, %rd72, 1;
	xor.b32  	%r24, %r15, 63;
	shr.u64 	%rd36, %rd35, %r24;
	or.b64  	%rd71, %rd34, %rd36;
	ld.local.u64 	%rd37, [%rd1+8];
	shl.b64 	%rd38, %rd72, %r15;
	shr.u64 	%rd39, %rd37, 1;
	shr.u64 	%rd40, %rd39, %r24;
	or.b64  	%rd72, %rd38, %rd40;
$L__BB3_6:
	and.b32  	%r25, %r1, -2147483648;
	shr.u64 	%rd41, %rd71, 62;
	cvt.u32.u64 	%r26, %rd41;
	mov.b64 	{%r27, %r28}, %rd71;
	mov.b64 	{%r29, %r30}, %rd72;
	shf.l.wrap.b32 	%r31, %r30, %r27, 2;
	shf.l.wrap.b32 	%r32, %r27, %r28, 2;
	mov.b64 	%rd42, {%r31, %r32};
	shl.b64 	%rd43, %rd72, 2;
	shr.u64 	%rd44, %rd42, 63;
	cvt.u32.u64 	%r33, %rd44;
	add.s32 	%r34, %r33, %r26;
	setp.eq.s32 	%p6, %r25, 0;
	neg.s32 	%r35, %r34;
	selp.b32 	%r46, %r34, %r35, %p6;
	setp.gt.s64 	%p7, %rd42, -1;
	mov.b64 	%rd45, 0;
	{
	.reg .u32 %r0, %r1, %r2, %r3, %a0, %a1, %a2, %a3, %b0, %b1, %b2, %b3;
	mov.b64 	{%a0,%a1}, %rd45;
	mov.b64 	{%a2,%a3}, %rd45;
	mov.b64 	{%b0,%b1}, %rd43;
	mov.b64 	{%b2,%b3}, %rd42;
	sub.cc.u32 	%r0, %a0, %b0;
	subc.cc.u32 	%r1, %a1, %b1;
	subc.cc.u32 	%r2, %a2, %b2;
	subc.u32 	%r3, %a3, %b3;
	mov.b64 	%rd46, {%r0,%r1};
	mov.b64 	%rd47, {%r2,%r3};
	}
	xor.b32  	%r36, %r25, -2147483648;
	selp.b64 	%rd73, %rd42, %rd47, %p7;
	selp.b64 	%rd14, %rd43, %rd46, %p7;
	selp.b32 	%r17, %r25, %r36, %p7;
	clz.b64 	%r37, %rd73;
	cvt.u64.u32 	%rd15, %r37;
	setp.eq.s32 	%p8, %r37, 0;
	@%p8 bra 	$L__BB3_8;
	cvt.u32.u64 	%r38, %rd15;
	and.b32  	%r39, %r38, 63;
	shl.b64 	%rd48, %rd73, %r39;
	shr.u64 	%rd49, %rd14, 1;
	not.b32 	%r40, %r38;
	and.b32  	%r41, %r40, 63;
	shr.u64 	%rd50, %rd49, %r41;
	or.b64  	%rd73, %rd48, %rd50;
$L__BB3_8:
	mov.b64 	%rd51, -3958705157555305931;
	{
	.reg .u32 %r0, %r1, %r2, %r3, %alo, %ahi, %blo, %bhi;
	mov.b64 	{%alo,%ahi}, %rd73;
	mov.b64 	{%blo,%bhi}, %rd51;
	mul.lo.u32 	%r0, %alo, %blo;
	mul.hi.u32 	%r1, %alo, %blo;
	mad.lo.cc.u32 	%r1, %alo, %bhi, %r1;
	madc.hi.u32 	%r2, %alo, %bhi, 0;
	mad.lo.cc.u32 	%r1, %ahi, %blo, %r1;
	madc.hi.cc.u32 	%r2, %ahi, %blo, %r2;
	madc.hi.u32 	%r3, %ahi, %bhi, 0;
	mad.lo.cc.u32 	%r2, %ahi, %bhi, %r2;
	addc.u32 	%r3, %r3, 0;
	mov.b64 	%rd52, {%r0,%r1};
	mov.b64 	%rd53, {%r2,%r3};
	}
	setp.gt.s64 	%p9, %rd53, 0;
	{
	.reg .u32 %r0, %r1, %r2, %r3, %a0, %a1, %a2, %a3, %b0, %b1, %b2, %b3;
	mov.b64 	{%a0,%a1}, %rd52;
	mov.b64 	{%a2,%a3}, %rd53;
	mov.b64 	{%b0,%b1}, %rd52;
	mov.b64 	{%b2,%b3}, %rd53;
	add.cc.u32 	%r0, %a0, %b0;
	addc.cc.u32 	%r1, %a1, %b1;
	addc.cc.u32 	%r2, %a2, %b2;
	addc.u32 	%r3, %a3, %b3;
	mov.b64 	%rd54, {%r0,%r1};
	mov.b64 	%rd55, {%r2,%r3};
	}
	selp.b64 	%rd56, %rd55, %rd53, %p9;
	selp.s64 	%rd57, -1, 0, %p9;
	sub.s64 	%rd58, %rd57, %rd15;
	cvt.u64.u32 	%rd59, %r17;
	shl.b64 	%rd60, %rd59, 32;
	add.s64 	%rd61, %rd56, 1;
	shr.u64 	%rd62, %rd61, 10;
	add.s64 	%rd63, %rd62, 1;
	shr.u64 	%rd64, %rd63, 1;
	shl.b64 	%rd65, %rd58, 52;
	add.s64 	%rd66, %rd65, %rd64;
	add.s64 	%rd67, %rd66, 4602678819172646912;
	or.b64  	%rd68, %rd67, %rd60;
	mov.b64 	%fd4, %rd68;
$L__BB3_9:
	st.param.f64 	[func_retval0], %fd4;
	st.param.b32 	[func_retval0+8], %r46;
	ret;

}


// ===== COMPILED SASS (sm_100) =====

	.target	sm_100

	.elftype	@"ET_EXEC"


//--------------------- .note.nv.tkinfo           --------------------------
	.section	.note.nv.tkinfo,"",@"SHT_NOTE"
	.sectionflags	@"SHF_NOTE_NV_TKINFO"
	.tkinfo
        /*0018*/ 	.word	0x00000002
        /*0030*/ 	.string	""
        /*0030*/ 	.string	"ptxas"
        /*0030*/ 	.string	"Cuda compilation tools, release 13.0, V13.0.88"
        /*0030*/ 	.string	"Build cuda_13.0.r13.0/compiler.36424714_0"
        /*0030*/ 	.string	"-arch sm_100 -m 64 "



//--------------------- .note.nv.cuinfo           --------------------------
	.section	.note.nv.cuinfo,"",@"SHT_NOTE"
	.sectionflags	@"SHF_NOTE_NV_CUINFO"
        /*0018*/ 	.short	0x0002
        /*001a*/ 	.short	0x0064
        /*001c*/ 	.short	0x0082
	.zero		2


//--------------------- .nv.info                  --------------------------
	.section	.nv.info,"",@"SHT_CUDA_INFO"
	.align	4


	//----- nvinfo : EIATTR_REGCOUNT
	.align		4
        /*0000*/ 	.byte	0x04, 0x2f
        /*0002*/ 	.short	(.L_2 - .L_1)
	.align		4
.L_1:
        /*0004*/ 	.word	index@(calcEnergy)
        /*0008*/ 	.word	0x0000002b


	//----- nvinfo : EIATTR_FRAME_SIZE
	.align		4
.L_2:
        /*000c*/ 	.byte	0x04, 0x11
        /*000e*/ 	.short	(.L_4 - .L_3)
	.align		4
.L_3:
        /*0010*/ 	.word	index@($__internal_5_$__cuda_sm20_dsqrt_rn_f64_mediumpath_v1)
        /*0014*/ 	.word	0x00000000


	//----- nvinfo : EIATTR_FRAME_SIZE
	.align		4
.L_4:
        /*0018*/ 	.byte	0x04, 0x11
        /*001a*/ 	.short	(.L_6 - .L_5)
	.align		4
.L_5:
        /*001c*/ 	.word	index@($__internal_4_$__cuda_sm20_div_rn_f64_full)
        /*0020*/ 	.word	0x00000000


	//----- nvinfo : EIATTR_FRAME_SIZE
	.align		4
.L_6:
        /*0024*/ 	.byte	0x04, 0x11
        /*0026*/ 	.short	(.L_8 - .L_7)
	.align		4
.L_7:
        /*0028*/ 	.word	index@(calcEnergy)
        /*002c*/ 	.word	0x00000000


	//----- nvinfo : EIATTR_REGCOUNT
	.align		4
.L_8:
        /*0030*/ 	.byte	0x04, 0x2f
        /*0032*/ 	.short	(.L_10 - .L_9)
	.align		4
.L_9:
        /*0034*/ 	.word	index@(calcDofEnergy)
        /*0038*/ 	.word	0x0000002a


	//----- nvinfo : EIATTR_FRAME_SIZE
	.align		4
.L_10:
        /*003c*/ 	.byte	0x04, 0x11
        /*003e*/ 	.short	(.L_12 - .L_11)
	.align		4
.L_11:
        /*0040*/ 	.word	index@($__internal_3_$__cuda_sm20_dsqrt_rn_f64_mediumpath_v1)
        /*0044*/ 	.word	0x00000000


	//----- nvinfo : EIATTR_FRAME_SIZE
	.align		4
.L_12:
        /*0048*/ 	.byte	0x04, 0x11
        /*004a*/ 	.short	(.L_14 - .L_13)
	.align		4
.L_13:
        /*004c*/ 	.word	index@($__internal_2_$__cuda_sm20_div_rn_f64_full)
        /*0050*/ 	.word	0x00000000


	//----- nvinfo : EIATTR_FRAME_SIZE
	.align		4
.L_14:
        /*0054*/ 	.byte	0x04, 0x11
        /*0056*/ 	.short	(.L_16 - .L_15)
	.align		4
.L_15:
        /*0058*/ 	.word	index@(calcDofEnergy)
        /*005c*/ 	.word	0x00000000


	//----- nvinfo : EIATTR_REGCOUNT
	.align		4
.L_16:
        /*0060*/ 	.byte	0x04, 0x2f
        /*0062*/ 	.short	(.L_18 - .L_17)
	.align		4
.L_17:
        /*0064*/ 	.word	index@(poseAndCalcDofEnergy)
        /*0068*/ 	.word	0x00000038


	//----- nvinfo : EIATTR_FRAME_SIZE
	.align		4
.L_18:
        /*006c*/ 	.byte	0x04, 0x11
        /*006e*/ 	.short	(.L_20 - .L_19)
	.align		4
.L_19:
        /*0070*/ 	.word	index@($poseAndCalcDofEnergy$__internal_trig_reduction_slowpathd)
        /*0074*/ 	.word	0x00000028


	//----- nvinfo : EIATTR_FRAME_SIZE
	.align		4
.L_20:
        /*0078*/ 	.byte	0x04, 0x11
        /*007a*/ 	.short	(.L_22 - .L_21)
	.align		4
.L_21:
        /*007c*/ 	.word	index@($__internal_1_$__cuda_sm20_dsqrt_rn_f64_mediumpath_v1)
        /*0080*/ 	.word	0x00000028


	//----- nvinfo : EIATTR_FRAME_SIZE
	.align		4
.L_22:
        /*0084*/ 	.byte	0x04, 0x11
        /*0086*/ 	.short	(.L_24 - .L_23)
	.align		4
.L_23:
        /*0088*/ 	.word	index@($__internal_0_$__cuda_sm20_div_rn_f64_full)
        /*008c*/ 	.word	0x00000028


	//----- nvinfo : EIATTR_FRAME_SIZE
	.align		4
.L_24:
        /*0090*/ 	.byte	0x04, 0x11
        /*0092*/ 	.short	(.L_26 - .L_25)
	.align		4
.L_25:
        /*0094*/ 	.word	index@(poseAndCalcDofEnergy)
        /*0098*/ 	.word	0x00000028


	//----- nvinfo : EIATTR_MIN_STACK_SIZE
	.align		4
.L_26:
        /*009c*/ 	.byte	0x04, 0x12
        /*009e*/ 	.short	(.L_28 - .L_27)
	.align		4
.L_27:
        /*00a0*/ 	.word	index@(poseAndCalcDofEnergy)
        /*00a4*/ 	.word	0x00000028


	//----- nvinfo : EIATTR_MIN_STACK_SIZE
	.align		4
.L_28:
        /*00a8*/ 	.byte	0x04, 0x12
        /*00aa*/ 	.short	(.L_30 - .L_29)
	.align		4
.L_29:
        /*00ac*/ 	.word	index@(calcDofEnergy)
        /*00b0*/ 	.word	0x00000000


	//----- nvinfo : EIATTR_MIN_STACK_SIZE
	.align		4
.L_30:
        /*00b4*/ 	.byte	0x04, 0x12
        /*00b6*/ 	.short	(.L_32 - .L_31)
	.align		4
.L_31:
        /*00b8*/ 	.word	index@(calcEnergy)
        /*00bc*/ 	.word	0x00000000
.L_32:


//--------------------- .nv.compat                --------------------------
	.section	.nv.compat,"",@"SHT_CUDA_COMPAT_INFO"
	.align	4
        /*0000*/ 	.byte	0x02, 0x09, 0x00, 0x00, 0x02, 0x02, 0x01, 0x00, 0x02, 0x05, 0x05, 0x00, 0x03, 0x07, 0x01, 0x01
        /*0010*/ 	.byte	0x02, 0x03, 0x00, 0x00, 0x02, 0x06, 0x01, 0x00, 0x04, 0x0b, 0x08, 0x00, 0x01, 0x00, 0x00, 0x00
        /*0020*/ 	.byte	0x00, 0x00, 0x00, 0x00


//--------------------- .nv.info.poseAndCalcDofEnergy --------------------------
	.section	.nv.info.poseAndCalcDofEnergy,"",@"SHT_CUDA_INFO"
	.sectionflags	@""
	.align	4


	//----- nvinfo : EIATTR_CUDA_API_VERSION
	.align		4
        /*0000*/ 	.byte	0x04, 0x37
        /*0002*/ 	.short	(.L_34 - .L_33)
.L_33:
        /*0004*/ 	.word	0x00000082


	//----- nvinfo : EIATTR_KPARAM_INFO
	.align		4
.L_34:
        /*0008*/ 	.byte	0x04, 0x17
        /*000a*/ 	.short	(.L_36 - .L_35)
.L_35:
        /*000c*/ 	.word	0x00000000
        /*0010*/ 	.short	0x000a
        /*0012*/ 	.short	0x0050
        /*0014*/ 	.byte	0x00, 0xf5, 0x21, 0x00


	//----- nvinfo : EIATTR_KPARAM_INFO
	.align		4
.L_36:
        /*0018*/ 	.byte	0x04, 0x17
        /*001a*/ 	.short	(.L_38 - .L_37)
.L_37:
        /*001c*/ 	.word	0x00000000
        /*0020*/ 	.short	0x0009
        /*0022*/ 	.short	0x0048
        /*0024*/ 	.byte	0x00, 0xf0, 0x21, 0x00


	//----- nvinfo : EIATTR_KPARAM_INFO
	.align		4
.L_38:
        /*0028*/ 	.byte	0x04, 0x17
        /*002a*/ 	.short	(.L_40 - .L_39)
.L_39:
        /*002c*/ 	.word	0x00000000
        /*0030*/ 	.short	0x0008
        /*0032*/ 	.short	0x0040
        /*0034*/ 	.byte	0x00, 0xf0, 0x11, 0x00


	//----- nvinfo : EIATTR_KPARAM_INFO
	.align		4
.L_40:
        /*0038*/ 	.byte	0x04, 0x17
        /*003a*/ 	.short	(.L_42 - .L_41)
.L_41:
        /*003c*/ 	.word	0x00000000
        /*0040*/ 	.short	0x0007
        /*0042*/ 	.short	0x0038
        /*0044*/ 	.byte	0x00, 0xf5, 0x21, 0x00


	//----- nvinfo : EIATTR_KPARAM_INFO
	.align		4
.L_42:
        /*0048*/ 	.byte	0x04, 0x17
        /*004a*/ 	.short	(.L_44 - .L_43)
.L_43:
        /*004c*/ 	.word	0x00000000
        /*0050*/ 	.short	0x0006
        /*0052*/ 	.short	0x0030
        /*0054*/ 	.byte	0x00, 0xf5, 0x21, 0x00


	//----- nvinfo : EIATTR_KPARAM_INFO
	.align		4
.L_44:
        /*0058*/ 	.byte	0x04, 0x17
        /*005a*/ 	.short	(.L_46 - .L_45)
.L_45:
        /*005c*/ 	.word	0x00000000
        /*0060*/ 	.short	0x0005
        /*0062*/ 	.short	0x0028
        /*0064*/ 	.byte	0x00, 0xf5, 0x21, 0x00


	//----- nvinfo : EIATTR_KPARAM_INFO
	.align		4
.L_46:
        /*0068*/ 	.byte	0x04, 0x17
        /*006a*/ 	.short	(.L_48 - .L_47)
.L_47:
        /*006c*/ 	.word	0x00000000
        /*0070*/ 	.short	0x0004
        /*0072*/ 	.short	0x0020
        /*0074*/ 	.byte	0x00, 0xf5, 0x21, 0x00


	//----- nvinfo : EIATTR_KPARAM_INFO
	.align		4
.L_48:
        /*0078*/ 	.byte	0x04, 0x17
        /*007a*/ 	.short	(.L_50 - .L_49)
.L_49:
        /*007c*/ 	.word	0x00000000
        /*0080*/ 	.short	0x0003
        /*0082*/ 	.short	0x0018
        /*0084*/ 	.byte	0x00, 0xf5, 0x21, 0x00


	//----- nvinfo : EIATTR_KPARAM_INFO
	.align		4
.L_50:
        /*0088*/ 	.byte	0x04, 0x17
        /*008a*/ 	.short	(.L_52 - .L_51)
.L_51:
        /*008c*/ 	.word	0x00000000
        /*0090*/ 	.short	0x0002
        /*0092*/ 	.short	0x0010
        /*0094*/ 	.byte	0x00, 0xf5, 0x21, 0x00


	//----- nvinfo : EIATTR_KPARAM_INFO
	.align		4
.L_52:
        /*0098*/ 	.byte	0x04, 0x17
        /*009a*/ 	.short	(.L_54 - .L_53)
.L_53:
        /*009c*/ 	.word	0x00000000
        /*00a0*/ 	.short	0x0001
        /*00a2*/ 	.short	0x0008
        /*00a4*/ 	.byte	0x00, 0xf5, 0x21, 0x00


	//----- nvinfo : EIATTR_KPARAM_INFO
	.align		4
.L_54:
        /*00a8*/ 	.byte	0x04, 0x17
        /*00aa*/ 	.short	(.L_56 - .L_55)
.L_55:
        /*00ac*/ 	.word	0x00000000
        /*00b0*/ 	.short	0x0000
        /*00b2*/ 	.short	0x0000
        /*00b4*/ 	.byte	0x00, 0xf5, 0x21, 0x00


	//----- nvinfo : EIATTR_SPARSE_MMA_MASK
	.align		4
.L_56:
        /*00b8*/ 	.byte	0x03, 0x50
        /*00ba*/ 	.short	0x0000


	//----- nvinfo : EIATTR_MAXREG_COUNT
	.align		4
        /*00bc*/ 	.byte	0x03, 0x1b
        /*00be*/ 	.short	0x00ff


	//----- nvinfo : EIATTR_NUM_BARRIERS
	.align		4
        /*00c0*/ 	.byte	0x02, 0x4c
        /*00c2*/ 	.byte	0x01
	.zero		1


	//----- nvinfo : EIATTR_MERCURY_ISA_VERSION
	.align		4
        /*00c4*/ 	.byte	0x03, 0x5f
        /*00c6*/ 	.short	0x0101


	//----- nvinfo : EIATTR_VRC_CTA_INIT_COUNT
	.align		4
        /*00c8*/ 	.byte	0x02, 0x4a
	.zero		1
	.zero		1


	//----- nvinfo : EIATTR_EXIT_INSTR_OFFSETS
	.align		4
        /*00cc*/ 	.byte	0x04, 0x1c
        /*00ce*/ 	.short	(.L_58 - .L_57)


	//   ....[0]....
.L_57:
        /*00d0*/ 	.word	0x00004d80


	//   ....[1]....
        /*00d4*/ 	.word	0x00004e00


	//----- nvinfo : EIATTR_CRS_STACK_SIZE
	.align		4
.L_58:
        /*00d8*/ 	.byte	0x04, 0x1e
        /*00da*/ 	.short	(.L_60 - .L_59)
.L_59:
        /*00dc*/ 	.word	0x00000000


	//----- nvinfo : EIATTR_CBANK_PARAM_SIZE
	.align		4
.L_60:
        /*00e0*/ 	.byte	0x03, 0x19
        /*00e2*/ 	.short	0x0058


	//----- nvinfo : EIATTR_PARAM_CBANK
	.align		4
        /*00e4*/ 	.byte	0x04, 0x0a
        /*00e6*/ 	.short	(.L_62 - .L_61)
	.align		4
.L_61:
        /*00e8*/ 	.word	index@(.nv.constant0.poseAndCalcDofEnergy)
        /*00ec*/ 	.short	0x0380
        /*00ee*/ 	.short	0x0058


	//----- nvinfo : EIATTR_SW_WAR
	.align		4
.L_62:
        /*00f0*/ 	.byte	0x04, 0x36
        /*00f2*/ 	.short	(.L_64 - .L_63)
.L_63:
        /*00f4*/ 	.word	0x00000008
.L_64:


//--------------------- .nv.info.calcDofEnergy    --------------------------
	.section	.nv.info.calcDofEnergy,"",@"SHT_CUDA_INFO"
	.sectionflags	@""
	.align	4


	//----- nvinfo : EIATTR_CUDA_API_VERSION
	.align		4
        /*0000*/ 	.byte	0x04, 0x37
        /*0002*/ 	.short	(.L_66 - .L_65)
.L_65:
        /*0004*/ 	.word	0x00000082


	//----- nvinfo : EIATTR_KPARAM_INFO
	.align		4
.L_66:
        /*0008*/ 	.byte	0x04, 0x17
        /*000a*/ 	.short	(.L_68 - .L_67)
.L_67:
        /*000c*/ 	.word	0x00000000
        /*0010*/ 	.short	0x0007
        /*0012*/ 	.short	0x0038
        /*0014*/ 	.byte	0x00, 0xf5, 0x21, 0x00


	//----- nvinfo : EIATTR_KPARAM_INFO
	.align		4
.L_68:
        /*0018*/ 	.byte	0x04, 0x17
        /*001a*/ 	.short	(.L_70 - .L_69)
.L_69:
        /*001c*/ 	.word	0x00000000
        /*0020*/ 	.short	0x0006
        /*0022*/ 	.short	0x0030
        /*0024*/ 	.byte	0x00, 0xf0, 0x11, 0x00


	//----- nvinfo : EIATTR_KPARAM_INFO
	.align		4
.L_70:
        /*0028*/ 	.byte	0x04, 0x17
        /*002a*/ 	.short	(.L_72 - .L_71)
.L_71:
        /*002c*/ 	.word	0x00000000
        /*0030*/ 	.short	0x0005
        /*0032*/ 	.short	0x0028
        /*0034*/ 	.byte	0x00, 0xf5, 0x21, 0x00


	//----- nvinfo : EIATTR_KPARAM_INFO
	.align		4
.L_72:
        /*0038*/ 	.byte	0x04, 0x17
        /*003a*/ 	.short	(.L_74 - .L_73)
.L_73:
        /*003c*/ 	.word	0x00000000
        /*0040*/ 	.short	0x0004
        /*0042*/ 	.short	0x0020
        /*0044*/ 	.byte	0x00, 0xf5, 0x21, 0x00


	//----- nvinfo : EIATTR_KPARAM_INFO
	.align		4
.L_74:
        /*0048*/ 	.byte	0x04, 0x17
        /*004a*/ 	.short	(.L_76 - .L_75)
.L_75:
        /*004c*/ 	.word	0x00000000
        /*0050*/ 	.short	0x0003
        /*0052*/ 	.short	0x0018
        /*0054*/ 	.byte	0x00, 0xf5, 0x21, 0x00


	//----- nvinfo : EIATTR_KPARAM_INFO
	.align		4
.L_76:
        /*0058*/ 	.byte	0x04, 0x17
        /*005a*/ 	.short	(.L_78 - .L_77)
.L_77:
        /*005c*/ 	.word	0x00000000
        /*0060*/ 	.short	0x0002
        /*0062*/ 	.short	0x0010
        /*0064*/ 	.byte	0x00, 0xf5, 0x21, 0x00


	//----- nvinfo : EIATTR_KPARAM_INFO
	.align		4
.L_78:
        /*0068*/ 	.byte	0x04, 0x17
        /*006a*/ 	.short	(.L_80 - .L_79)
.L_79:
        /*006c*/ 	.word	0x00000000
        /*0070*/ 	.short	0x0001
        /*0072*/ 	.short	0x0008
        /*0074*/ 	.byte	0x00, 0xf5, 0x21, 0x00


	//----- nvinfo : EIATTR_KPARAM_INFO
	.align		4
.L_80:
        /*0078*/ 	.byte	0x04, 0x17
        /*007a*/ 	.short	(.L_82 - .L_81)
.L_81:
        /*007c*/ 	.word	0x00000000
        /*0080*/ 	.short	0x0000
        /*0082*/ 	.short	0x0000
        /*0084*/ 	.byte	0x00, 0xf5, 0x21, 0x00


	//----- nvinfo : EIATTR_SPARSE_MMA_MASK
	.align		4
.L_82:
        /*0088*/ 	.byte	0x03, 0x50
        /*008a*/ 	.short	0x0000


	//----- nvinfo : EIATTR_MAXREG_COUNT
	.align		4
        /*008c*/ 	.byte	0x03, 0x1b
        /*008e*/ 	.short	0x00ff


	//----- nvinfo : EIATTR_NUM_BARRIERS
	.align		4
        /*0090*/ 	.byte	0x02, 0x4c
        /*0092*/ 	.byte	0x01
	.zero		1


	//----- nvinfo : EIATTR_MERCURY_ISA_VERSION
	.align		4
        /*0094*/ 	.byte	0x03, 0x5f
        /*0096*/ 	.short	0x0101


	//----- nvinfo : EIATTR_VRC_CTA_INIT_COUNT
	.align		4
        /*0098*/ 	.byte	0x02, 0x4a
	.zero		1
	.zero		1


	//----- nvinfo : EIATTR_EXIT_INSTR_OFFSETS
	.align		4
        /*009c*/ 	.byte	0x04, 0x1c
        /*009e*/ 	.short	(.L_84 - .L_83)


	//   ....[0]....
.L_83:
        /*00a0*/ 	.word	0x00001e30


	//   ....[1]....
        /*00a4*/ 	.word	0x00001eb0


	//----- nvinfo : EIATTR_CRS_STACK_SIZE
	.align		4
.L_84:
        /*00a8*/ 	.byte	0x04, 0x1e
        /*00aa*/ 	.short	(.L_86 - .L_85)
.L_85:
        /*00ac*/ 	.word	0x00000000


	//----- nvinfo : EIATTR_CBANK_PARAM_SIZE
	.align		4
.L_86:
        /*00b0*/ 	.byte	0x03, 0x19
        /*00b2*/ 	.short	0x0040


	//----- nvinfo : EIATTR_PARAM_CBANK
	.align		4
        /*00b4*/ 	.byte	0x04, 0x0a
        /*00b6*/ 	.short	(.L_88 - .L_87)
	.align		4
.L_87:
        /*00b8*/ 	.word	index@(.nv.constant0.calcDofEnergy)
        /*00bc*/ 	.short	0x0380
        /*00be*/ 	.short	0x0040


	//----- nvinfo : EIATTR_SW_WAR
	.align		4
.L_88:
        /*00c0*/ 	.byte	0x04, 0x36
        /*00c2*/ 	.short	(.L_90 - .L_89)
.L_89:
        /*00c4*/ 	.word	0x00000008
.L_90:


//--------------------- .nv.info.calcEnergy       --------------------------
	.section	.nv.info.calcEnergy,"",@"SHT_CUDA_INFO"
	.sectionflags	@""
	.align	4


	//----- nvinfo : EIATTR_CUDA_API_VERSION
	.align		4
        /*0000*/ 	.byte	0x04, 0x37
        /*0002*/ 	.short	(.L_92 - .L_91)
.L_91:
        /*0004*/ 	.word	0x00000082


	//----- nvinfo : EIATTR_KPARAM_INFO
	.align		4
.L_92:
        /*0008*/ 	.byte	0x04, 0x17
        /*000a*/ 	.short	(.L_94 - .L_93)
.L_93:
        /*000c*/ 	.word	0x00000000
        /*0010*/ 	.short	0x0004
        /*0012*/ 	.short	0x0020
        /*0014*/ 	.byte	0x00, 0xf5, 0x21, 0x00


	//----- nvinfo : EIATTR_KPARAM_INFO
	.align		4
.L_94:
        /*0018*/ 	.byte	0x04, 0x17
        /*001a*/ 	.short	(.L_96 - .L_95)
.L_95:
        /*001c*/ 	.word	0x00000000
        /*0020*/ 	.short	0x0003
        /*0022*/ 	.short	0x0018
        /*0024*/ 	.byte	0x00, 0xf5, 0x21, 0x00


	//----- nvinfo : EIATTR_KPARAM_INFO
	.align		4
.L_96:
        /*0028*/ 	.byte	0x04, 0x17
        /*002a*/ 	.short	(.L_98 - .L_97)
.L_97:
        /*002c*/ 	.word	0x00000000
        /*0030*/ 	.short	0x0002
        /*0032*/ 	.short	0x0010
        /*0034*/ 	.byte	0x00, 0xf5, 0x21, 0x00


	//----- nvinfo : EIATTR_KPARAM_INFO
	.align		4
.L_98:
        /*0038*/ 	.byte	0x04, 0x17
        /*003a*/ 	.short	(.L_100 - .L_99)
.L_99:
        /*003c*/ 	.word	0x00000000
        /*0040*/ 	.short	0x0001
        /*0042*/ 	.short	0x0008
        /*0044*/ 	.byte	0x00, 0xf5, 0x21, 0x00


	//----- nvinfo : EIATTR_KPARAM_INFO
	.align		4
.L_100:
        /*0048*/ 	.byte	0x04, 0x17
        /*004a*/ 	.short	(.L_102 - .L_101)
.L_101:
        /*004c*/ 	.word	0x00000000
        /*0050*/ 	.short	0x0000
        /*0052*/ 	.short	0x0000
        /*0054*/ 	.byte	0x00, 0xf5, 0x21, 0x00


	//----- nvinfo : EIATTR_SPARSE_MMA_MASK
	.align		4
.L_102:
        /*0058*/ 	.byte	0x03, 0x50
        /*005a*/ 	.short	0x0000


	//----- nvinfo : EIATTR_MAXREG_COUNT
	.align		4
        /*005c*/ 	.byte	0x03, 0x1b
        /*005e*/ 	.short	0x00ff


	//----- nvinfo : EIATTR_NUM_BARRIERS
	.align		4
        /*0060*/ 	.byte	0x02, 0x4c
        /*0062*/ 	.byte	0x01
	.zero		1


	//----- nvinfo : EIATTR_MERCURY_ISA_VERSION
	.align		4
        /*0064*/ 	.byte	0x03, 0x5f
        /*0066*/ 	.short	0x0101


	//----- nvinfo : EIATTR_VRC_CTA_INIT_COUNT
	.align		4
        /*0068*/ 	.byte	0x02, 0x4a
	.zero		1
	.zero		1


	//----- nvinfo : EIATTR_EXIT_INSTR_OFFSETS
	.align		4
        /*006c*/ 	.byte	0x04, 0x1c
        /*006e*/ 	.short	(.L_104 - .L_103)


	//   ....[0]....
.L_103:
        /*0070*/ 	.word	0x00001e10


	//   ....[1]....
        /*0074*/ 	.word	0x00001e90


	//----- nvinfo : EIATTR_CRS_STACK_SIZE
	.align		4
.L_104:
        /*0078*/ 	.byte	0x04, 0x1e
        /*007a*/ 	.short	(.L_106 - .L_105)
.L_105:
        /*007c*/ 	.word	0x00000000


	//----- nvinfo : EIATTR_CBANK_PARAM_SIZE
	.align		4
.L_106:
        /*0080*/ 	.byte	0x03, 0x19
        /*0082*/ 	.short	0x0028


	//----- nvinfo : EIATTR_PARAM_CBANK
	.align		4
        /*0084*/ 	.byte	0x04, 0x0a
        /*0086*/ 	.short	(.L_108 - .L_107)
	.align		4
.L_107:
        /*0088*/ 	.word	index@(.nv.constant0.calcEnergy)
        /*008c*/ 	.short	0x0380
        /*008e*/ 	.short	0x0028


	//----- nvinfo : EIATTR_SW_WAR
	.align		4
.L_108:
        /*0090*/ 	.byte	0x04, 0x36
        /*0092*/ 	.short	(.L_110 - .L_109)
.L_109:
        /*0094*/ 	.word	0x00000008
.L_110:


//--------------------- .nv.callgraph             --------------------------
	.section	.nv.callgraph,"",@"SHT_CUDA_CALLGRAPH"
	.align	4
	.sectionentsize	8
	.align		4
        /*0000*/ 	.word	0x00000000
	.align		4
        /*0004*/ 	.word	0xffffffff
	.align		4
        /*0008*/ 	.word	0x00000000
	.align		4
        /*000c*/ 	.word	0xfffffffe
	.align		4
        /*0010*/ 	.word	0x00000000
	.align		4
        /*0014*/ 	.word	0xfffffffd
	.align		4
        /*0018*/ 	.word	0x00000000
	.align		4
        /*001c*/ 	.word	0xfffffffc


//--------------------- .nv.constant4             --------------------------
	.section	.nv.constant4,"a",@progbits
	.align	8
	.align		8
.nv.constant4:
        /*0000*/ 	.dword	__cudart_i2opi_d


//--------------------- .text.poseAndCalcDofEnergy --------------------------
	.section	.text.poseAndCalcDofEnergy,"ax",@progbits
	.align	128
        .global         poseAndCalcDofEnergy
        .type           poseAndCalcDofEnergy,@function
        .size           poseAndCalcDofEnergy,(.L_x_167 - poseAndCalcDofEnergy)
        .other          poseAndCalcDofEnergy,@"STO_CUDA_ENTRY STV_DEFAULT"
poseAndCalcDofEnergy:
.text.poseAndCalcDofEnergy:
[----:B------:R-:W0:Y:S01]  /*0000*/  LDC R1, c[0x0][0x37c] ;  /* 0x0000df00ff017b82 */ /* 0x000e220000000800 */
[----:B------:R-:W1:Y:S01]  /*0010*/  LDCU UR5, c[0x0][0x3c0] ;  /* 0x00007800ff0577ac */ /* 0x000e620008000800 */
[----:B0-----:R-:W-:Y:S01]  /*0020*/  VIADD R1, R1, 0xffffffd8 ;  /* 0xffffffd801017836 */ /* 0x001fe20000000000 */
[----:B------:R-:W1:Y:S01]  /*0030*/  LDCU.64 UR6, c[0x0][0x3b8] ;  /* 0x00007700ff0677ac */ /* 0x000e620008000a00 */
[----:B------:R-:W0:Y:S01]  /*0040*/  LDCU.64 UR12, c[0x0][0x358] ;  /* 0x00006b00ff0c77ac */ /* 0x000e220008000a00 */
[----:B-1----:R-:W-:-:S06]  /*0050*/  UIMAD.WIDE UR6, UR5, 0x20, UR6 ;  /* 0x00000020050678a5 */ /* 0x002fcc000f8e0206 */
[----:B------:R-:W-:Y:S02]  /*0060*/  IMAD.U32 R26, RZ, RZ, UR6 ;  /* 0x00000006ff1a7e24 */ /* 0x000fe4000f8e00ff */
[----:B------:R-:W-:-:S06]  /*0070*/  IMAD.U32 R27, RZ, RZ, UR7 ;  /* 0x00000007ff1b7e24 */ /* 0x000fcc000f8e00ff */
[----:B0-----:R-:W2:Y:S01]  /*0080*/  LDG.E.64 R26, desc[UR12][R26.64] ;  /* 0x0000000c1a1a7981 */ /* 0x001ea2000c1e1b00 */
[----:B------:R-:W-:Y:S02]  /*0090*/  IMAD.U32 R5, RZ, RZ, UR7 ;  /* 0x00000007ff057e24 */ /* 0x000fe4000f8e00ff */
[----:B------:R-:W-:Y:S02]  /*00a0*/  IMAD.U32 R4, RZ, RZ, UR6 ;  /* 0x00000006ff047e24 */ /* 0x000fe4000f8e00ff */
[----:B------:R-:W-:Y:S02]  /*00b0*/  IMAD.U32 R6, RZ, RZ, UR6 ;  /* 0x00000006ff067e24 */ /* 0x000fe4000f8e00ff */
[----:B------:R-:W-:Y:S01]  /*00c0*/  IMAD.U32 R7, RZ, RZ, UR7 ;  /* 0x00000007ff077e24 */ /* 0x000fe2000f8e00ff */
[----:B------:R-:W3:Y:S04]  /*00d0*/  LDG.E R5, desc[UR12][R4.64+0x18] ;  /* 0x0000180c04057981 */ /* 0x000ee8000c1e1900 */
[----:B------:R0:W3:Y:S01]  /*00e0*/  LDG.E R0, desc[UR12][R6.64+0x14] ;  /* 0x0000140c06007981 */ /* 0x0000e2000c1e1900 */
[----:B------:R-:W1:Y:S01]  /*00f0*/  LDCU UR11, c[0x0][0x360] ;  /* 0x00006c00ff0b77ac */ /* 0x000e620008000800 */
[----:B------:R-:W4:Y:S01]  /*0100*/  LDC R9, c[0x0][0x370] ;  /* 0x0000dc00ff097b82 */ /* 0x000f220000000800 */
[----:B------:R-:W-:Y:S01]  /*0110*/  R2UR UR10, R1 ;  /* 0x00000000010a72ca */ /* 0x000fe200000e0000 */
[----:B------:R-:W5:Y:S01]  /*0120*/  S2R R23, SR_TID.X ;  /* 0x0000000000177919 */ /* 0x000f620000002100 */
[----:B------:R-:W-:Y:S01]  /*0130*/  USHF.R.S32.HI UR22, URZ, 0x1f, UR5 ;  /* 0x0000001fff167899 */ /* 0x000fe20008011405 */
[----:B------:R-:W-:Y:S01]  /*0140*/  BSSY.RECONVERGENT B0, `(.L_x_0) ;  /* 0x000006d000007945 */ /* 0x000fe20003800200 */
[----:B------:R-:W5:Y:S01]  /*0150*/  S2R R24, SR_CTAID.X ;  /* 0x0000000000187919 */ /* 0x000f620000002500 */
[----:B-1----:R-:W-:Y:S01]  /*0160*/  USHF.L.U32 UR4, UR11, 0x3, URZ ;  /* 0x000000030b047899 */ /* 0x002fe200080006ff */
[----:B----4-:R-:W-:-:S04]  /*0170*/  IABS R10, R9 ;  /* 0x00000009000a7213 */ /* 0x010fc80000000000 */
[----:B------:R-:W1:Y:S08]  /*0180*/  I2F.RP R8, R10 ;  /* 0x0000000a00087306 */ /* 0x000e700000209400 */
[----:B-1----:R-:W1:Y:S02]  /*0190*/  MUFU.RCP R8, R8 ;  /* 0x0000000800087308 */ /* 0x002e640000001000 */
[----:B-1----:R-:W-:-:S06]  /*01a0*/  VIADD R2, R8, 0xffffffe ;  /* 0x0ffffffe08027836 */ /* 0x002fcc0000000000 */
[----:B------:R1:W4:Y:S02]  /*01b0*/  F2I.FTZ.U32.TRUNC.NTZ R3, R2 ;  /* 0x0000000200037305 */ /* 0x000324000021f000 */
[----:B-1----:R-:W-:Y:S02]  /*01c0*/  HFMA2 R2, -RZ, RZ, 0, 0 ;  /* 0x00000000ff027431 */ /* 0x002fe400000001ff */
[----:B----4-:R-:W-:-:S04]  /*01d0*/  IMAD.MOV R11, RZ, RZ, -R3 ;  /* 0x000000ffff0b7224 */ /* 0x010fc800078e0a03 */
[----:B0-----:R-:W-:Y:S01]  /*01e0*/  IMAD R7, R11, R10, RZ ;  /* 0x0000000a0b077224 */ /* 0x001fe200078e02ff */
[----:B------:R-:W-:-:S03]  /*01f0*/  IABS R11, R9 ;  /* 0x00000009000b7213 */ /* 0x000fc60000000000 */
[----:B------:R-:W-:-:S04]  /*0200*/  IMAD.HI.U32 R3, R3, R7, R2 ;  /* 0x0000000703037227 */ /* 0x000fc800078e0002 */
[----:B------:R-:W-:Y:S01]  /*0210*/  IMAD.MOV R7, RZ, RZ, -R11 ;  /* 0x000000ffff077224 */ /* 0x000fe200078e0a0b */
[----:B--2---:R-:W-:-:S04]  /*0220*/  IADD3 R4, PT, PT, R9, -0x1, R27 ;  /* 0xffffffff09047810 */ /* 0x004fc80007ffe01b */
[----:B------:R-:W-:Y:S02]  /*0230*/  IABS R6, R4 ;  /* 0x0000000400067213 */ /* 0x000fe40000000000 */
[----:B------:R-:W-:-:S03]  /*0240*/  LOP3.LUT R4, R4, R9, RZ, 0x3c, !PT ;  /* 0x0000000904047212 */ /* 0x000fc600078e3cff */
[----:B------:R-:W-:Y:S01]  /*0250*/  IMAD.HI.U32 R2, R3, R6, RZ ;  /* 0x0000000603027227 */ /* 0x000fe200078e00ff */
[----:B------:R-:W-:-:S03]  /*0260*/  ISETP.GE.AND P2, PT, R4, RZ, PT ;  /* 0x000000ff0400720c */ /* 0x000fc60003f46270 */
[----:B------:R-:W-:Y:S02]  /*0270*/  IMAD R3, R2, R7, R6 ;  /* 0x0000000702037224 */ /* 0x000fe400078e0206 */
[----:B------:R-:W0:Y:S03]  /*0280*/  S2R R6, SR_CgaCtaId ;  /* 0x0000000000067919 */ /* 0x000e260000008800 */
[----:B------:R-:W-:-:S13]  /*0290*/  ISETP.GT.U32.AND P1, PT, R10, R3, PT ;  /* 0x000000030a00720c */ /* 0x000fda0003f24070 */
[----:B------:R-:W-:Y:S02]  /*02a0*/  @!P1 IMAD.IADD R3, R3, 0x1, -R10 ;  /* 0x0000000103039824 */ /* 0x000fe400078e0a0a */
[----:B------:R-:W-:Y:S01]  /*02b0*/  @!P1 VIADD R2, R2, 0x1 ;  /* 0x0000000102029836 */ /* 0x000fe20000000000 */
[----:B------:R-:W-:Y:S02]  /*02c0*/  ISETP.NE.AND P1, PT, R9, RZ, PT ;  /* 0x000000ff0900720c */ /* 0x000fe40003f25270 */
[----:B------:R-:W-:Y:S02]  /*02d0*/  ISETP.GE.U32.AND P0, PT, R3, R10, PT ;  /* 0x0000000a0300720c */ /* 0x000fe40003f06070 */
[----:B------:R-:W-:-:S04]  /*02e0*/  MOV R3, 0x400 ;  /* 0x0000040000037802 */ /* 0x000fc80000000f00 */
[----:B0-----:R-:W-:Y:S01]  /*02f0*/  LEA R3, R6, R3, 0x18 ;  /* 0x0000000306037211 */ /* 0x001fe200078ec0ff */
[----:B---3--:R-:W-:-:S06]  /*0300*/  IMAD.IADD R6, R5, 0x1, -R0 ;  /* 0x0000000105067824 */ /* 0x008fcc00078e0a00 */
[----:B------:R-:W-:Y:S02]  /*0310*/  @P0 VIADD R2, R2, 0x1 ;  /* 0x0000000102020836 */ /* 0x000fe40000000000 */
[----:B------:R-:W-:Y:S01]  /*0320*/  VIADD R25, R3, UR4 ;  /* 0x0000000403197c36 */ /* 0x000fe20008000000 */
[----:B-----5:R-:W-:Y:S01]  /*0330*/  ISETP.GT.AND P0, PT, R23, R6, PT ;  /* 0x000000061700720c */ /* 0x020fe20003f04270 */
[----:B------:R-:W-:Y:S01]  /*0340*/  @!P2 IMAD.MOV R2, RZ, RZ, -R2 ;  /* 0x000000ffff02a224 */ /* 0x000fe200078e0a02 */
[----:B------:R-:W-:-:S05]  /*0350*/  @!P1 LOP3.LUT R2, RZ, R9, RZ, 0x33, !PT ;  /* 0x00000009ff029212 */ /* 0x000fca00078e33ff */
[CC--:B------:R-:W-:Y:S02]  /*0360*/  IMAD R4, R2.reuse, R24.reuse, R2 ;  /* 0x0000001802047224 */ /* 0x0c0fe400078e0202 */
[----:B------:R-:W-:-:S03]  /*0370*/  IMAD R22, R2, R24, R23 ;  /* 0x0000001802167224 */ /* 0x000fc600078e0217 */
[----:B------:R-:W-:Y:S01]  /*0380*/  VIMNMX R27, PT, PT, R27, R4, PT ;  /* 0x000000041b1b7248 */ /* 0x000fe20003fe0100 */
[----:B------:R-:W-:Y:S06]  /*0390*/  @P0 BRA `(.L_x_1) ;  /* 0x00000004001c0947 */ /* 0x000fec0003800000 */
[----:B------:R-:W-:Y:S01]  /*03a0*/  VIMNMX.U32 R11, PT, PT, R2, 0x1, !PT ;  /* 0x00000001020b7848 */ /* 0x000fe20007fe0000 */
[----:B------:R-:W-:Y:S01]  /*03b0*/  VIADD R4, R6, 0x1 ;  /* 0x0000000106047836 */ /* 0x000fe20000000000 */
[----:B------:R-:W-:Y:S01]  /*03c0*/  BSSY.RECONVERGENT B1, `(.L_x_2) ;  /* 0x000002f000017945 */ /* 0x000fe20003800200 */
[----:B------:R-:W-:Y:S01]  /*03d0*/  IMAD.IADD R7, R2, 0x1, R23 ;  /* 0x0000000102077824 */ /* 0x000fe200078e0217 */
[----:B------:R-:W0:Y:S01]  /*03e0*/  I2F.U32.RP R10, R11 ;  /* 0x0000000b000a7306 */ /* 0x000e220000209000 */
[----:B------:R-:W-:Y:S02]  /*03f0*/  IADD3 R13, PT, PT, RZ, -R11, RZ ;  /* 0x8000000bff0d7210 */ /* 0x000fe40007ffe0ff */
[----:B------:R-:W-:Y:S02]  /*0400*/  ISETP.NE.U32.AND P2, PT, R11, RZ, PT ;  /* 0x000000ff0b00720c */ /* 0x000fe40003f45070 */
[----:B------:R-:W-:Y:S02]  /*0410*/  ISETP.GE.AND P0, PT, R7, R4, PT ;  /* 0x000000040700720c */ /* 0x000fe40003f06270 */
[----:B------:R-:W-:Y:S01]  /*0420*/  VIMNMX R8, PT, PT, R4, R7, !PT ;  /* 0x0000000704087248 */ /* 0x000fe20007fe0100 */
[----:B------:R-:W-:Y:S01]  /*0430*/  IMAD.MOV.U32 R4, RZ, RZ, RZ ;  /* 0x000000ffff047224 */ /* 0x000fe200078e00ff */
[----:B------:R-:W-:-:S04]  /*0440*/  SEL R9, RZ, 0x1, P0 ;  /* 0x00000001ff097807 */ /* 0x000fc80000000000 */
[----:B------:R-:W-:Y:S01]  /*0450*/  IADD3 R8, PT, PT, R8, -R7, -R9 ;  /* 0x8000000708087210 */ /* 0x000fe20007ffe809 */
[----:B0-----:R-:W0:Y:S02]  /*0460*/  MUFU.RCP R10, R10 ;  /* 0x0000000a000a7308 */ /* 0x001e240000001000 */
[----:B0-----:R-:W-:-:S06]  /*0470*/  VIADD R5, R10, 0xffffffe ;  /* 0x0ffffffe0a057836 */ /* 0x001fcc0000000000 */
[----:B------:R-:W0:Y:S02]  /*0480*/  F2I.FTZ.U32.TRUNC.NTZ R5, R5 ;  /* 0x0000000500057305 */ /* 0x000e24000021f000 */
[----:B0-----:R-:W-:-:S04]  /*0490*/  IMAD R13, R13, R5, RZ ;  /* 0x000000050d0d7224 */ /* 0x001fc800078e02ff */
[----:B------:R-:W-:-:S06]  /*04a0*/  IMAD.HI.U32 R13, R5, R13, R4 ;  /* 0x0000000d050d7227 */ /* 0x000fcc00078e0004 */
[----:B------:R-:W-:-:S04]  /*04b0*/  IMAD.HI.U32 R10, R13, R8, RZ ;  /* 0x000000080d0a7227 */ /* 0x000fc800078e00ff */
[----:B------:R-:W-:-:S04]  /*04c0*/  IMAD.MOV R4, RZ, RZ, -R10 ;  /* 0x000000ffff047224 */ /* 0x000fc800078e0a0a */
[----:B------:R-:W-:Y:S02]  /*04d0*/  IMAD R8, R11, R4, R8 ;  /* 0x000000040b087224 */ /* 0x000fe400078e0208 */
[----:B------:R-:W0:Y:S03]  /*04e0*/  LDC.64 R4, c[0x0][0x380] ;  /* 0x0000e000ff047b82 */ /* 0x000e260000000a00 */
[----:B------:R-:W-:-:S13]  /*04f0*/  ISETP.GE.U32.AND P0, PT, R8, R11, PT ;  /* 0x0000000b0800720c */ /* 0x000fda0003f06070 */
[----:B------:R-:W-:Y:S02]  /*0500*/  @P0 IMAD.IADD R8, R8, 0x1, -R11 ;  /* 0x0000000108080824 */ /* 0x000fe400078e0a0b */
[----:B------:R-:W-:-:S03]  /*0510*/  @P0 VIADD R10, R10, 0x1 ;  /* 0x000000010a0a0836 */ /* 0x000fc60000000000 */
[----:B------:R-:W-:-:S13]  /*0520*/  ISETP.GE.U32.AND P1, PT, R8, R11, PT ;  /* 0x0000000b0800720c */ /* 0x000fda0003f26070 */
[----:B------:R-:W-:Y:S01]  /*0530*/  @P1 VIADD R10, R10, 0x1 ;  /* 0x000000010a0a1836 */ /* 0x000fe20000000000 */
[----:B------:R-:W-:-:S05]  /*0540*/  @!P2 LOP3.LUT R10, RZ, R11, RZ, 0x33, !PT ;  /* 0x0000000bff0aa212 */ /* 0x000fca00078e33ff */
[----:B------:R-:W-:-:S05]  /*0550*/  IMAD.IADD R9, R9, 0x1, R10 ;  /* 0x0000000109097824 */ /* 0x000fca00078e020a */
[C---:B------:R-:W-:Y:S02]  /*0560*/  LOP3.LUT R7, R9.reuse, 0x3, RZ, 0xc0, !PT ;  /* 0x0000000309077812 */ /* 0x040fe400078ec0ff */
[----:B------:R-:W-:Y:S02]  /*0570*/  ISETP.GE.U32.AND P1, PT, R9, 0x3, PT ;  /* 0x000000030900780c */ /* 0x000fe40003f26070 */
[----:B------:R-:W-:Y:S02]  /*0580*/  ISETP.NE.AND P0, PT, R7, 0x3, PT ;  /* 0x000000030700780c */ /* 0x000fe40003f05270 */
[----:B------:R-:W-:-:S11]  /*0590*/  MOV R7, R23 ;  /* 0x0000001700077202 */ /* 0x000fd60000000f00 */
[----:B0-----:R-:W-:Y:S05]  /*05a0*/  @!P0 BRA `(.L_x_3) ;  /* 0x0000000000408947 */ /* 0x001fea0003800000 */
[----:B------:R-:W0:Y:S01]  /*05b0*/  LDC.64 R10, c[0x0][0x380] ;  /* 0x0000e000ff0a7b82 */ /* 0x000e220000000a00 */
[----:B------:R-:W-:Y:S01]  /*05c0*/  VIADD R7, R9, 0x1 ;  /* 0x0000000109077836 */ /* 0x000fe20000000000 */
[----:B------:R-:W-:Y:S01]  /*05d0*/  LEA R12, R23, UR4, 0x3 ;  /* 0x00000004170c7c11 */ /* 0x000fe2000f8e18ff */
[----:B------:R-:W-:-:S03]  /*05e0*/  IMAD.IADD R13, R0, 0x1, R23 ;  /* 0x00000001000d7824 */ /* 0x000fc600078e0217 */
[----:B------:R-:W-:Y:S01]  /*05f0*/  LOP3.LUT R8, R7, 0x3, RZ, 0xc0, !PT ;  /* 0x0000000307087812 */ /* 0x000fe200078ec0ff */
[----:B------:R-:W-:-:S04]  /*0600*/  IMAD.IADD R3, R3, 0x1, R12 ;  /* 0x0000000103037824 */ /* 0x000fc800078e020c */
[----:B------:R-:W-:Y:S02]  /*0610*/  IMAD R7, R2, R8, R23 ;  /* 0x0000000802077224 */ /* 0x000fe400078e0217 */
[----:B------:R-:W-:-:S07]  /*0620*/  IMAD.MOV R12, RZ, RZ, -R8 ;  /* 0x000000ffff0c7224 */ /* 0x000fce00078e0a08 */
.L_x_4:
[----:B0-----:R-:W-:-:S06]  /*0630*/  IMAD.WIDE R8, R13, 0x8, R10 ;  /* 0x000000080d087825 */ /* 0x001fcc00078e020a */
[----:B------:R-:W2:Y:S01]  /*0640*/  LDG.E.64 R8, desc[UR12][R8.64] ;  /* 0x0000000c08087981 */ /* 0x000ea2000c1e1b00 */
[----:B------:R-:W-:Y:S02]  /*0650*/  VIADD R12, R12, 0x1 ;  /* 0x000000010c0c7836 */ /* 0x000fe40000000000 */
[----:B------:R-:W-:-:S03]  /*0660*/  IMAD.IADD R13, R2, 0x1, R13 ;  /* 0x00000001020d7824 */ /* 0x000fc600078e020d */
[----:B------:R-:W-:Y:S01]  /*0670*/  ISETP.NE.AND P0, PT, R12, RZ, PT ;  /* 0x000000ff0c00720c */ /* 0x000fe20003f05270 */
[----:B--2---:R0:W-:Y:S02]  /*0680*/  STS.64 [R3], R8 ;  /* 0x0000000803007388 */ /* 0x0041e40000000a00 */
[----:B0-----:R-:W-:-:S10]  /*0690*/  IMAD R3, R2, 0x8, R3 ;  /* 0x0000000802037824 */ /* 0x001fd400078e0203 */
[----:B------:R-:W-:Y:S05]  /*06a0*/  @P0 BRA `(.L_x_4) ;  /* 0xfffffffc00e00947 */ /* 0x000fea000383ffff */
.L_x_3:
[----:B------:R-:W-:Y:S05]  /*06b0*/  BSYNC.RECONVERGENT B1 ;  /* 0x0000000000017941 */ /* 0x000fea0003800200 */
.L_x_2:
[----:B------:R-:W-:Y:S05]  /*06c0*/  @!P1 BRA `(.L_x_1) ;  /* 0x0000000000509947 */ /* 0x000fea0003800000 */
.L_x_5:
[----:B0-----:R-:W-:-:S04]  /*06d0*/  IMAD.IADD R9, R0, 0x1, R7 ;  /* 0x0000000100097824 */ /* 0x001fc800078e0207 */
[----:B------:R-:W-:-:S04]  /*06e0*/  IMAD.WIDE R8, R9, 0x8, R4 ;  /* 0x0000000809087825 */ /* 0x000fc800078e0204 */
[C---:B------:R-:W-:Y:S02]  /*06f0*/  IMAD.WIDE R10, R2.reuse, 0x8, R8 ;  /* 0x00000008020a7825 */ /* 0x040fe400078e0208 */
[----:B------:R-:W2:Y:S02]  /*0700*/  LDG.E.64 R8, desc[UR12][R8.64] ;  /* 0x0000000c08087981 */ /* 0x000ea4000c1e1b00 */
[C---:B------:R-:W-:Y:S02]  /*0710*/  IMAD.WIDE R12, R2.reuse, 0x8, R10 ;  /* 0x00000008020c7825 */ /* 0x040fe400078e020a */
[----:B------:R-:W3:Y:S02]  /*0720*/  LDG.E.64 R10, desc[UR12][R10.64] ;  /* 0x0000000c0a0a7981 */ /* 0x000ee4000c1e1b00 */
[----:B------:R-:W-:Y:S02]  /*0730*/  IMAD.WIDE R14, R2, 0x8, R12 ;  /* 0x00000008020e7825 */ /* 0x000fe400078e020c */
[----:B------:R-:W4:Y:S04]  /*0740*/  LDG.E.64 R12, desc[UR12][R12.64] ;  /* 0x0000000c0c0c7981 */ /* 0x000f28000c1e1b00 */
[----:B------:R-:W5:Y:S01]  /*0750*/  LDG.E.64 R14, desc[UR12][R14.64] ;  /* 0x0000000c0e0e7981 */ /* 0x000f62000c1e1b00 */
[----:B------:R-:W-:-:S05]  /*0760*/  LEA R3, R7, R25, 0x3 ;  /* 0x0000001907037211 */ /* 0x000fca00078e18ff */
[----:B------:R-:W-:-:S04]  /*0770*/  IMAD R17, R2, 0x8, R3 ;  /* 0x0000000802117824 */ /* 0x000fc800078e0203 */
[----:B------:R-:W-:-:S04]  /*0780*/  IMAD R19, R2, 0x8, R17 ;  /* 0x0000000802137824 */ /* 0x000fc800078e0211 */
[C---:B------:R-:W-:Y:S02]  /*0790*/  IMAD R21, R2.reuse, 0x8, R19 ;  /* 0x0000000802157824 */ /* 0x040fe400078e0213 */
[----:B------:R-:W-:-:S05]  /*07a0*/  IMAD R7, R2, 0x4, R7 ;  /* 0x0000000402077824 */ /* 0x000fca00078e0207 */
[----:B------:R-:W-:Y:S01]  /*07b0*/  ISETP.GT.AND P0, PT, R7, R6, PT ;  /* 0x000000060700720c */ /* 0x000fe20003f04270 */
[----:B--2---:R0:W-:Y:S04]  /*07c0*/  STS.64 [R3], R8 ;  /* 0x0000000803007388 */ /* 0x0041e80000000a00 */
[----:B---3--:R0:W-:Y:S04]  /*07d0*/  STS.64 [R17], R10 ;  /* 0x0000000a11007388 */ /* 0x0081e80000000a00 */
[----:B----4-:R0:W-:Y:S04]  /*07e0*/  STS.64 [R19], R12 ;  /* 0x0000000c13007388 */ /* 0x0101e80000000a00 */
[----:B-----5:R0:W-:Y:S01]  /*07f0*/  STS.64 [R21], R14 ;  /* 0x0000000e15007388 */ /* 0x0201e20000000a00 */
[----:B------:R-:W-:Y:S05]  /*0800*/  @!P0 BRA `(.L_x_5) ;  /* 0xfffffffc00b08947 */ /* 0x000fea000383ffff */
.L_x_1:
[----:B------:R-:W-:Y:S05]  /*0810*/  BSYNC.RECONVERGENT B0 ;  /* 0x0000000000007941 */ /* 0x000fea0003800200 */
.L_x_0:
[----:B------:R-:W1:Y:S02]  /*0820*/  LDCU.64 UR8, c[0x0][0x3a8] ;  /* 0x00007500ff0877ac */ /* 0x000e640008000a00 */
[----:B-1----:R-:W-:-:S04]  /*0830*/  ULEA UR4, UP0, UR5, UR8, 0x2 ;  /* 0x0000000805047291 */ /* 0x002fc8000f8010ff */
[----:B------:R-:W-:Y:S02]  /*0840*/  ULEA.HI.X UR5, UR5, UR9, UR22, 0x2, UP0 ;  /* 0x0000000905057291 */ /* 0x000fe400080f1416 */
[----:B------:R-:W-:-:S04]  /*0850*/  IMAD.U32 R4, RZ, RZ, UR4 ;  /* 0x00000004ff047e24 */ /* 0x000fc8000f8e00ff */
[----:B------:R-:W-:Y:S01]  /*0860*/  IMAD.U32 R5, RZ, RZ, UR5 ;  /* 0x00000005ff057e24 */ /* 0x000fe2000f8e00ff */
[----:B------:R-:W-:Y:S06]  /*0870*/  BAR.SYNC.DEFER_BLOCKING 0x0 ;  /* 0x0000000000007b1d */ /* 0x000fec0000010000 */
[----:B0-----:R-:W2:Y:S04]  /*0880*/  LDG.E R8, desc[UR12][R4.64+0x4] ;  /* 0x0000040c04087981 */ /* 0x001ea8000c1e1900 */
[----:B------:R-:W3:Y:S04]  /*0890*/  LDG.E R10, desc[UR12][R4.64+0x8] ;  /* 0x0000080c040a7981 */ /* 0x000ee8000c1e1900 */
[----:B------:R-:W4:Y:S04]  /*08a0*/  LDG.E R28, desc[UR12][R4.64+0xc] ;  /* 0x00000c0c041c7981 */ /* 0x000f28000c1e1900 */
[----:B------:R-:W5:Y:S01]  /*08b0*/  LDG.E R2, desc[UR12][R4.64] ;  /* 0x0000000c04027981 */ /* 0x000f62000c1e1900 */
[----:B------:R-:W-:-:S02]  /*08c0*/  IMAD.U32 R6, RZ, RZ, UR6 ;  /* 0x00000006ff067e24 */ /* 0x000fc4000f8e00ff */
[----:B------:R-:W-:-:S05]  /*08d0*/  IMAD.U32 R7, RZ, RZ, UR7 ;  /* 0x00000007ff077e24 */ /* 0x000fca000f8e00ff */
[----:B------:R0:W4:Y:S02]  /*08e0*/  LDG.E R0, desc[UR12][R6.64+0x10] ;  /* 0x0000100c06007981 */ /* 0x000124000c1e1900 */
[----:B0-----:R-:W-:Y:S02]  /*08f0*/  IMAD.MOV.U32 R6, RZ, RZ, 0x0 ;  /* 0x00000000ff067424 */ /* 0x001fe400078e00ff */
[----:B------:R-:W-:Y:S02]  /*0900*/  IMAD.MOV.U32 R7, RZ, RZ, 0x3fd80000 ;  /* 0x3fd80000ff077424 */ /* 0x000fe400078e00ff */
[--C-:B--2---:R-:W-:Y:S02]  /*0910*/  IMAD R3, R8, 0x18, R25.reuse ;  /* 0x0000001808037824 */ /* 0x104fe400078e0219 */
[----:B---3--:R-:W-:-:S03]  /*0920*/  IMAD R20, R10, 0x18, R25 ;  /* 0x000000180a147824 */ /* 0x008fc600078e0219 */
[----:B------:R-:W0:Y:S04]  /*0930*/  LDS.64 R16, [R3+0x8] ;  /* 0x0000080003107984 */ /* 0x000e280000000a00 */
[----:B------:R-:W1:Y:S04]  /*0940*/  LDS.64 R14, [R3] ;  /* 0x00000000030e7984 */ /* 0x000e680000000a00 */
[----:B------:R-:W-:Y:S04]  /*0950*/  LDS.64 R8, [R20+0x8] ;  /* 0x0000080014087984 */ /* 0x000fe80000000a00 */
[----:B------:R-:W2:Y:S01]  /*0960*/  LDS.64 R18, [R3+0x10] ;  /* 0x0000100003127984 */ /* 0x000ea20000000a00 */
[----:B----4-:R-:W-:-:S03]  /*0970*/  R2UR UR5, R0 ;  /* 0x00000000000572ca */ /* 0x010fc600000e0000 */
[----:B------:R-:W3:Y:S04]  /*0980*/  LDS.64 R10, [R20] ;  /* 0x00000000140a7984 */ /* 0x000ee80000000a00 */
[----:B------:R5:W4:Y:S02]  /*0990*/  LDS.64 R12, [R20+0x10] ;  /* 0x00001000140c7984 */ /* 0x000b240000000a00 */
[----:B-----5:R-:W-:-:S05]  /*09a0*/  IMAD R20, R2, 0x18, R25 ;  /* 0x0000001802147824 */ /* 0x020fca00078e0219 */
[----:B------:R-:W-:Y:S04]  /*09b0*/  LDS.64 R36, [R20] ;  /* 0x0000000014247984 */ /* 0x000fe80000000a00 */
[----:B------:R-:W-:Y:S01]  /*09c0*/  LDS.64 R38, [R20+0x8] ;  /* 0x0000080014267984 */ /* 0x000fe20000000a00 */
[----:B0-----:R-:W-:-:S03]  /*09d0*/  R2UR UR16, R16 ;  /* 0x00000000101072ca */ /* 0x001fc600000e0000 */
[----:B------:R-:W-:Y:S01]  /*09e0*/  LDS.64 R40, [R20+0x10] ;  /* 0x0000100014287984 */ /* 0x000fe20000000a00 */
[----:B------:R-:W-:Y:S02]  /*09f0*/  R2UR UR17, R17 ;  /* 0x00000000111172ca */ /* 0x000fe400000e0000 */
[----:B-1----:R-:W-:Y:S01]  /*0a00*/  R2UR UR14, R14 ;  /* 0x000000000e0e72ca */ /* 0x002fe200000e0000 */
[----:B------:R-:W-:Y:S01]  /*0a10*/  IMAD R14, R28, 0x18, R25 ;  /* 0x000000181c0e7824 */ /* 0x000fe200078e0219 */
[----:B------:R-:W-:-:S04]  /*0a20*/  R2UR UR15, R15 ;  /* 0x000000000f0f72ca */ /* 0x000fc800000e0000 */
[----:B------:R-:W0:Y:S01]  /*0a30*/  LDS.64 R28, [R14] ;  /* 0x000000000e1c7984 */ /* 0x000e220000000a00 */
[----:B--2---:R-:W-:Y:S02]  /*0a40*/  R2UR UR18, R18 ;  /* 0x00000000121272ca */ /* 0x004fe400000e0000 */
[----:B------:R-:W-:Y:S02]  /*0a50*/  R2UR UR19, R19 ;  /* 0x00000000131372ca */ /* 0x000fe400000e0000 */
[----:B------:R-:W-:Y:S01]  /*0a60*/  DADD R8, R8, -UR16 ;  /* 0x8000001008087e29 */ /* 0x000fe20008000000 */
[----:B------:R-:W1:Y:S03]  /*0a70*/  LDS.64 R30, [R14+0x8] ;  /* 0x000008000e1e7984 */ /* 0x000e660000000a00 */
[----:B---3--:R-:W-:Y:S01]  /*0a80*/  DADD R10, R10, -UR14 ;  /* 0x8000000e0a0a7e29 */ /* 0x008fe20008000000 */
[----:B------:R-:W2:Y:S03]  /*0a90*/  LDS.64 R32, [R14+0x10] ;  /* 0x000010000e207984 */ /* 0x000ea60000000a00 */
[----:B------:R-:W-:-:S03]  /*0aa0*/  DMUL R4, R8, R8 ;  /* 0x0000000808047228 */ /* 0x000fc60000000000 */
[----:B----4-:R-:W-:-:S05]  /*0ab0*/  DADD R12, R12, -UR18 ;  /* 0x800000120c0c7e29 */ /* 0x010fca0008000000 */
[----:B------:R-:W-:-:S08]  /*0ac0*/  DFMA R4, R10, R10, R4 ;  /* 0x0000000a0a04722b */ /* 0x000fd00000000004 */
[----:B------:R-:W-:-:S06]  /*0ad0*/  DFMA R34, R12, R12, R4 ;  /* 0x0000000c0c22722b */ /* 0x000fcc0000000004 */
[----:B------:R-:W3:Y:S04]  /*0ae0*/  MUFU.RSQ64H R17, R35 ;  /* 0x0000002300117308 */ /* 0x000ee80000001c00 */
[----:B------:R-:W-:Y:S01]  /*0af0*/  IADD3 R16, PT, PT, R35, -0x3500000, RZ ;  /* 0xfcb0000023107810 */ /* 0x000fe20007ffe0ff */
[----:B0-----:R-:W-:-:S03]  /*0b00*/  DADD R28, R28, -UR14 ;  /* 0x8000000e1c1c7e29 */ /* 0x001fc60008000000 */
[----:B------:R-:W-:Y:S01]  /*0b10*/  ISETP.GE.U32.AND P0, PT, R16, 0x7ca00000, PT ;  /* 0x7ca000001000780c */ /* 0x000fe20003f06070 */
[----:B-1----:R-:W-:Y:S02]  /*0b20*/  DADD R30, R30, -UR16 ;  /* 0x800000101e1e7e29 */ /* 0x002fe40008000000 */
[----:B--2---:R-:W-:Y:S02]  /*0b30*/  DADD R32, R32, -UR18 ;  /* 0x8000001220207e29 */ /* 0x004fe40008000000 */
[----:B---3--:R-:W-:-:S08]  /*0b40*/  DMUL R4, R16, R16 ;  /* 0x0000001010047228 */ /* 0x008fd00000000000 */
[----:B------:R-:W-:-:S08]  /*0b50*/  DFMA R4, R34, -R4, 1 ;  /* 0x3ff000002204742b */ /* 0x000fd00000000804 */
[----:B------:R-:W-:Y:S02]  /*0b60*/  DFMA R2, R4, R6, 0.5 ;  /* 0x3fe000000402742b */ /* 0x000fe40000000006 */
[----:B------:R-:W-:-:S08]  /*0b70*/  DMUL R4, R16, R4 ;  /* 0x0000000410047228 */ /* 0x000fd00000000000 */
[----:B------:R-:W-:-:S08]  /*0b80*/  DFMA R4, R2, R4, R16 ;  /* 0x000000040204722b */ /* 0x000fd00000000010 */
[----:B------:R-:W-:Y:S02]  /*0b90*/  DMUL R2, R34, R4 ;  /* 0x0000000422027228 */ /* 0x000fe40000000000 */
[----:B------:R-:W-:Y:S02]  /*0ba0*/  VIADD R15, R5, 0xfff00000 ;  /* 0xfff00000050f7836 */ /* 0x000fe40000000000 */
[----:B------:R-:W-:-:S04]  /*0bb0*/  IMAD.MOV.U32 R14, RZ, RZ, R4 ;  /* 0x000000ffff0e7224 */ /* 0x000fc800078e0004 */
[----:B------:R-:W-:-:S08]  /*0bc0*/  DFMA R18, R2, -R2, R34 ;  /* 0x800000020212722b */ /* 0x000fd00000000022 */
[----:B------:R-:W-:Y:S01]  /*0bd0*/  DFMA R44, R18, R14, R2 ;  /* 0x0000000e122c722b */ /* 0x000fe20000000002 */
[----:B------:R-:W-:Y:S10]  /*0be0*/  @!P0 BRA `(.L_x_6) ;  /* 0x0000000000288947 */ /* 0x000ff40003800000 */
[----:B------:R-:W-:Y:S01]  /*0bf0*/  IMAD.MOV.U32 R20, RZ, RZ, R18 ;  /* 0x000000ffff147224 */ /* 0x000fe200078e0012 */
[----:B------:R-:W-:Y:S01]  /*0c00*/  MOV R14, R34 ;  /* 0x00000022000e7202 */ /* 0x000fe20000000f00 */
[----:B------:R-:W-:Y:S01]  /*0c10*/  IMAD.MOV.U32 R21, RZ, RZ, R4 ;  /* 0x000000ffff157224 */ /* 0x000fe200078e0004 */
[----:B------:R-:W-:Y:S01]  /*0c20*/  MOV R42, 0xc70 ;  /* 0x00000c70002a7802 */ /* 0x000fe20000000f00 */
[----:B------:R-:W-:Y:S02]  /*0c30*/  IMAD.MOV.U32 R18, RZ, RZ, R2 ;  /* 0x000000ffff127224 */ /* 0x000fe400078e0002 */
[----:B------:R-:W-:Y:S02]  /*0c40*/  IMAD.MOV.U32 R17, RZ, RZ, R3 ;  /* 0x000000ffff117224 */ /* 0x000fe400078e0003 */
[----:B------:R-:W-:-:S07]  /*0c50*/  IMAD.MOV.U32 R0, RZ, RZ, R35 ;  /* 0x000000ffff007224 */ /* 0x000fce00078e0023 */
[----:B------:R-:W-:Y:S05]  /*0c60*/  CALL.REL.NOINC `($__internal_1_$__cuda_sm20_dsqrt_rn_f64_mediumpath_v1) ;  /* 0x0000004800007944 */ /* 0x000fea0003c00000 */
[----:B------:R-:W-:Y:S02]  /*0c70*/  IMAD.MOV.U32 R44, RZ, RZ, R14 ;  /* 0x000000ffff2c7224 */ /* 0x000fe400078e000e */
[----:B------:R-:W-:-:S07]  /*0c80*/  IMAD.MOV.U32 R45, RZ, RZ, R0 ;  /* 0x000000ffff2d7224 */ /* 0x000fce00078e0000 */
.L_x_6:
[----:B------:R-:W0:Y:S01]  /*0c90*/  MUFU.RCP64H R3, R45 ;  /* 0x0000002d00037308 */ /* 0x000e220000001800 */
[----:B------:R-:W-:Y:S01]  /*0ca0*/  IMAD.MOV.U32 R2, RZ, RZ, 0x1 ;  /* 0x00000001ff027424 */ /* 0x000fe200078e00ff */
[----:B------:R-:W-:Y:S01]  /*0cb0*/  FSETP.GEU.AND P1, PT, |R11|, 6.5827683646048100446e-37, PT ;  /* 0x036000000b00780b */ /* 0x000fe20003f2e200 */
[----:B------:R-:W-:Y:S04]  /*0cc0*/  BSSY.RECONVERGENT B1, `(.L_x_7) ;  /* 0x0000014000017945 */ /* 0x000fe80003800200 */
[----:B0-----:R-:W-:-:S08]  /*0cd0*/  DFMA R4, R2, -R44, 1 ;  /* 0x3ff000000204742b */ /* 0x001fd0000000082c */
[----:B------:R-:W-:-:S08]  /*0ce0*/  DFMA R4, R4, R4, R4 ;  /* 0x000000040404722b */ /* 0x000fd00000000004 */
[----:B------:R-:W-:-:S08]  /*0cf0*/  DFMA R4, R2, R4, R2 ;  /* 0x000000040204722b */ /* 0x000fd00000000002 */
[----:B------:R-:W-:-:S08]  /*0d00*/  DFMA R2, R4, -R44, 1 ;  /* 0x3ff000000402742b */ /* 0x000fd0000000082c */
[----:B------:R-:W-:-:S08]  /*0d10*/  DFMA R2, R4, R2, R4 ;  /* 0x000000020402722b */ /* 0x000fd00000000004 */
[----:B------:R-:W-:-:S08]  /*0d20*/  DMUL R4, R10, R2 ;  /* 0x000000020a047228 */ /* 0x000fd00000000000 */
[----:B------:R-:W-:-:S08]  /*0d30*/  DFMA R6, R4, -R44, R10 ;  /* 0x8000002c0406722b */ /* 0x000fd0000000000a */
[----:B------:R-:W-:-:S10]  /*0d40*/  DFMA R2, R2, R6, R4 ;  /* 0x000000060202722b */ /* 0x000fd40000000004 */
[----:B------:R-:W-:-:S05]  /*0d50*/  FFMA R0, RZ, R45, R3 ;  /* 0x0000002dff007223 */ /* 0x000fca0000000003 */
[----:B------:R-:W-:-:S13]  /*0d60*/  FSETP.GT.AND P0, PT, |R0|, 1.469367938527859385e-39, PT ;  /* 0x001000000000780b */ /* 0x000fda0003f04200 */
[----:B------:R-:W-:Y:S05]  /*0d70*/  @P0 BRA P1, `(.L_x_8) ;  /* 0x0000000000200947 */ /* 0x000fea0000800000 */
[----:B------:R-:W-:Y:S01]  /*0d80*/  IMAD.MOV.U32 R17, RZ, RZ, R10 ;  /* 0x000000ffff117224 */ /* 0x000fe200078e000a */
[----:B------:R-:W-:Y:S01]  /*0d90*/  MOV R0, 0xde0 ;  /* 0x00000de000007802 */ /* 0x000fe20000000f00 */
[----:B------:R-:W-:Y:S02]  /*0da0*/  IMAD.MOV.U32 R16, RZ, RZ, R11 ;  /* 0x000000ffff107224 */ /* 0x000fe400078e000b */
[----:B------:R-:W-:Y:S02]  /*0db0*/  IMAD.MOV.U32 R14, RZ, RZ, R44 ;  /* 0x000000ffff0e7224 */ /* 0x000fe400078e002c */
[----:B------:R-:W-:-:S07]  /*0dc0*/  IMAD.MOV.U32 R15, RZ, RZ, R45 ;  /* 0x000000ffff0f7224 */ /* 0x000fce00078e002d */
[----:B------:R-:W-:Y:S05]  /*0dd0*/  CALL.REL.NOINC `($__internal_0_$__cuda_sm20_div_rn_f64_full) ;  /* 0x00000040000c7944 */ /* 0x000fea0003c00000 */
[----:B------:R-:W-:Y:S01]  /*0de0*/  MOV R2, R15 ;  /* 0x0000000f00027202 */ /* 0x000fe20000000f00 */
[----:B------:R-:W-:-:S07]  /*0df0*/  IMAD.MOV.U32 R3, RZ, RZ, R14 ;  /* 0x000000ffff037224 */ /* 0x000fce00078e000e */
.L_x_8:
[----:B------:R-:W-:Y:S05]  /*0e00*/  BSYNC.RECONVERGENT B1 ;  /* 0x0000000000017941 */ /* 0x000fea0003800200 */
.L_x_7:
        /* <DEDUP_REMOVED lines=21> */
[----:B------:R-:W-:Y:S02]  /*0f60*/  IMAD.MOV.U32 R4, RZ, RZ, R15 ;  /* 0x000000ffff047224 */ /* 0x000fe400078e000f */
[----:B------:R-:W-:-:S07]  /*0f70*/  IMAD.MOV.U32 R5, RZ, RZ, R14 ;  /* 0x000000ffff057224 */ /* 0x000fce00078e000e */
.L_x_10:
[----:B------:R-:W-:Y:S05]  /*0f80*/  BSYNC.RECONVERGENT B1 ;  /* 0x0000000000017941 */ /* 0x000fea0003800200 */
.L_x_9:
[----:B------:R-:W0:Y:S01]  /*0f90*/  MUFU.RCP64H R7, R45 ;  /* 0x0000002d00077308 */ /* 0x000e220000001800 */
[----:B------:R-:W-:Y:S01]  /*0fa0*/  MOV R6, 0x1 ;  /* 0x0000000100067802 */ /* 0x000fe20000000f00 */
[----:B------:R-:W-:Y:S01]  /*0fb0*/  BSSY.RECONVERGENT B1, `(.L_x_11) ;  /* 0x0000018000017945 */ /* 0x000fe20003800200 */
[----:B------:R-:W-:Y:S01]  /*0fc0*/  FSETP.GEU.AND P1, PT, |R13|, 6.5827683646048100446e-37, PT ;  /* 0x036000000d00780b */ /* 0x000fe20003f2e200 */
[----:B------:R-:W-:Y:S02]  /*0fd0*/  DADD R36, R36, -UR14 ;  /* 0x8000000e24247e29 */ /* 0x000fe40008000000 */
[----:B------:R-:W-:Y:S02]  /*0fe0*/  DADD R38, R38, -UR16 ;  /* 0x8000001026267e29 */ /* 0x000fe40008000000 */
[----:B------:R-:W-:Y:S02]  /*0ff0*/  DADD R40, R40, -UR18 ;  /* 0x8000001228287e29 */ /* 0x000fe40008000000 */
        /* <DEDUP_REMOVED lines=19> */
.L_x_12:
[----:B------:R-:W-:Y:S05]  /*1130*/  BSYNC.RECONVERGENT B1 ;  /* 0x0000000000017941 */ /* 0x000fea0003800200 */
.L_x_11:
[----:B------:R-:W0:Y:S01]  /*1140*/  MUFU.RCP64H R17, R35 ;  /* 0x0000002300117308 */ /* 0x000e220000001800 */
[----:B------:R-:W-:-:S06]  /*1150*/  IMAD.MOV.U32 R16, RZ, RZ, 0x1 ;  /* 0x00000001ff107424 */ /* 0x000fcc00078e00ff */
[----:B0-----:R-:W-:-:S08]  /*1160*/  DFMA R14, -R34, R16, 1 ;  /* 0x3ff00000220e742b */ /* 0x001fd00000000110 */
[----:B------:R-:W-:Y:S02]  /*1170*/  DFMA R18, R14, R14, R14 ;  /* 0x0000000e0e12722b */ /* 0x000fe4000000000e */
[----:B------:R-:W-:-:S06]  /*1180*/  DMUL R14, R8, R38 ;  /* 0x00000026080e7228 */ /* 0x000fcc0000000000 */
[----:B------:R-:W-:Y:S02]  /*1190*/  DFMA R16, R16, R18, R16 ;  /* 0x000000121010722b */ /* 0x000fe40000000010 */
[----:B------:R-:W-:-:S06]  /*11a0*/  DFMA R14, R10, R36, R14 ;  /* 0x000000240a0e722b */ /* 0x000fcc000000000e */
[----:B------:R-:W-:Y:S02]  /*11b0*/  DFMA R20, -R34, R16, 1 ;  /* 0x3ff000002214742b */ /* 0x000fe40000000110 */
[----:B------:R-:W-:-:S06]  /*11c0*/  DFMA R18, R12, R40, R14 ;  /* 0x000000280c12722b */ /* 0x000fcc000000000e */
[----:B------:R-:W-:-:S04]  /*11d0*/  DFMA R20, R16, R20, R16 ;  /* 0x000000141014722b */ /* 0x000fc80000000010 */
[----:B------:R-:W-:-:S04]  /*11e0*/  FSETP.GEU.AND P1, PT, |R19|, 6.5827683646048100446e-37, PT ;  /* 0x036000001300780b */ /* 0x000fc80003f2e200 */
[----:B------:R-:W-:-:S08]  /*11f0*/  DMUL R14, R18, R20 ;  /* 0x00000014120e7228 */ /* 0x000fd00000000000 */
[----:B------:R-:W-:-:S08]  /*1200*/  DFMA R16, -R34, R14, R18 ;  /* 0x0000000e2210722b */ /* 0x000fd00000000112 */
[----:B------:R-:W-:-:S10]  /*1210*/  DFMA R14, R20, R16, R14 ;  /* 0x00000010140e722b */ /* 0x000fd4000000000e */
[----:B------:R-:W-:-:S05]  /*1220*/  FFMA R0, RZ, R35, R15 ;  /* 0x00000023ff007223 */ /* 0x000fca000000000f */
[----:B------:R-:W-:-:S13]  /*1230*/  FSETP.GT.AND P0, PT, |R0|, 1.469367938527859385e-39, PT ;  /* 0x001000000000780b */ /* 0x000fda0003f04200 */
[----:B------:R-:W-:Y:S05]  /*1240*/  @P0 BRA P1, `(.L_x_13) ;  /* 0x0000000000240947 */ /* 0x000fea0000800000 */
[----:B------:R-:W-:Y:S01]  /*1250*/  IMAD.MOV.U32 R17, RZ, RZ, R18 ;  /* 0x000000ffff117224 */ /* 0x000fe200078e0012 */
[----:B------:R-:W-:Y:S01]  /*1260*/  MOV R16, R19 ;  /* 0x0000001300107202 */ /* 0x000fe20000000f00 */
[----:B------:R-:W-:Y:S01]  /*1270*/  IMAD.MOV.U32 R14, RZ, RZ, R34 ;  /* 0x000000ffff0e7224 */ /* 0x000fe200078e0022 */
[----:B------:R-:W-:Y:S01]  /*1280*/  MOV R0, 0x12b0 ;  /* 0x000012b000007802 */ /* 0x000fe20000000f00 */
[----:B------:R-:W-:-:S07]  /*1290*/  IMAD.MOV.U32 R15, RZ, RZ, R35 ;  /* 0x000000ffff0f7224 */ /* 0x000fce00078e0023 */
[----:B------:R-:W-:Y:S05]  /*12a0*/  CALL.REL.NOINC `($__internal_0_$__cuda_sm20_div_rn_f64_full) ;  /* 0x0000003800d87944 */ /* 0x000fea0003c00000 */
[----:B------:R-:W-:-:S04]  /*12b0*/  LOP3.LUT R15, R15, R14, RZ, 0x3c, !PT ;  /* 0x0000000e0f0f7212 */ /* 0x000fc800078e3cff */
[----:B------:R-:W-:-:S04]  /*12c0*/  LOP3.LUT R14, R15, R14, RZ, 0x3c, !PT ;  /* 0x0000000e0f0e7212 */ /* 0x000fc800078e3cff */
[----:B------:R-:W-:-:S07]  /*12d0*/  LOP3.LUT R15, R15, R14, RZ, 0x3c, !PT ;  /* 0x0000000e0f0f7212 */ /* 0x000fce00078e3cff */
.L_x_13:
[-C--:B------:R-:W-:Y:S01]  /*12e0*/  DFMA R34, -R8, R14.reuse, R38 ;  /* 0x0000000e0822722b */ /* 0x080fe20000000126 */
[----:B------:R-:W-:Y:S01]  /*12f0*/  BSSY.RECONVERGENT B0, `(.L_x_14) ;  /* 0x0000021000007945 */ /* 0x000fe20003800200 */
[-C--:B------:R-:W-:Y:S02]  /*1300*/  DFMA R10, -R10, R14.reuse, R36 ;  /* 0x0000000e0a0a722b */ /* 0x080fe40000000124 */
[----:B------:R-:W-:Y:S01]  /*1310*/  DFMA R36, -R12, R14, R40 ;  /* 0x0000000e0c24722b */ /* 0x000fe20000000128 */
[----:B------:R-:W-:-:S03]  /*1320*/  IMAD.MOV.U32 R14, RZ, RZ, 0x0 ;  /* 0x00000000ff0e7424 */ /* 0x000fc600078e00ff */
[----:B------:R-:W-:Y:S01]  /*1330*/  DMUL R8, R34, R34 ;  /* 0x0000002222087228 */ /* 0x000fe20000000000 */
[----:B------:R-:W-:-:S07]  /*1340*/  IMAD.MOV.U32 R15, RZ, RZ, 0x3fd80000 ;  /* 0x3fd80000ff0f7424 */ /* 0x000fce00078e00ff */
[----:B------:R-:W-:-:S08]  /*1350*/  DFMA R8, R10, R10, R8 ;  /* 0x0000000a0a08722b */ /* 0x000fd00000000008 */
[----:B------:R-:W-:-:S06]  /*1360*/  DFMA R8, R36, R36, R8 ;  /* 0x000000242408722b */ /* 0x000fcc0000000008 */
[----:B------:R-:W0:Y:S04]  /*1370*/  MUFU.RSQ64H R17, R9 ;  /* 0x0000000900117308 */ /* 0x000e280000001c00 */
[----:B------:R-:W-:-:S05]  /*1380*/  VIADD R16, R9, 0xfcb00000 ;  /* 0xfcb0000009107836 */ /* 0x000fca0000000000 */
[----:B------:R-:W-:Y:S01]  /*1390*/  ISETP.GE.U32.AND P0, PT, R16, 0x7ca00000, PT ;  /* 0x7ca000001000780c */ /* 0x000fe20003f06070 */
[----:B0-----:R-:W-:-:S08]  /*13a0*/  DMUL R12, R16, R16 ;  /* 0x00000010100c7228 */ /* 0x001fd00000000000 */
        /* <DEDUP_REMOVED lines=16> */
[----:B------:R-:W-:Y:S02]  /*14b0*/  IMAD.MOV.U32 R18, RZ, RZ, R12 ;  /* 0x000000ffff127224 */ /* 0x000fe400078e000c */
[----:B------:R-:W-:-:S07]  /*14c0*/  IMAD.MOV.U32 R17, RZ, RZ, R13 ;  /* 0x000000ffff117224 */ /* 0x000fce00078e000d */
[----:B------:R-:W-:Y:S05]  /*14d0*/  CALL.REL.NOINC `($__internal_1_$__cuda_sm20_dsqrt_rn_f64_mediumpath_v1) ;  /* 0x0000003c00e47944 */ /* 0x000fea0003c00000 */
[----:B------:R-:W-:Y:S02]  /*14e0*/  IMAD.MOV.U32 R38, RZ, RZ, R14 ;  /* 0x000000ffff267224 */ /* 0x000fe400078e000e */
[----:B------:R-:W-:-:S07]  /*14f0*/  IMAD.MOV.U32 R39, RZ, RZ, R0 ;  /* 0x000000ffff277224 */ /* 0x000fce00078e0000 */
.L_x_15:
[----:B------:R-:W-:Y:S05]  /*1500*/  BSYNC.RECONVERGENT B0 ;  /* 0x0000000000007941 */ /* 0x000fea0003800200 */
.L_x_14:
        /* <DEDUP_REMOVED lines=15> */
[----:B------:R-:W-:Y:S01]  /*1600*/  MOV R17, R10 ;  /* 0x0000000a00117202 */ /* 0x000fe20000000f00 */
[----:B------:R-:W-:Y:S01]  /*1610*/  IMAD.MOV.U32 R16, RZ, RZ, R11 ;  /* 0x000000ffff107224 */ /* 0x000fe200078e000b */
[----:B------:R-:W-:Y:S01]  /*1620*/  MOV R0, 0x1660 ;  /* 0x0000166000007802 */ /* 0x000fe20000000f00 */
[----:B------:R-:W-:Y:S02]  /*1630*/  IMAD.MOV.U32 R14, RZ, RZ, R38 ;  /* 0x000000ffff0e7224 */ /* 0x000fe400078e0026 */
[----:B------:R-:W-:-:S07]  /*1640*/  IMAD.MOV.U32 R15, RZ, RZ, R39 ;  /* 0x000000ffff0f7224 */ /* 0x000fce00078e0027 */
[----:B------:R-:W-:Y:S05]  /*1650*/  CALL.REL.NOINC `($__internal_0_$__cuda_sm20_div_rn_f64_full) ;  /* 0x0000003400ec7944 */ /* 0x000fea0003c00000 */
[----:B------:R-:W-:Y:S02]  /*1660*/  IMAD.MOV.U32 R8, RZ, RZ, R15 ;  /* 0x000000ffff087224 */ /* 0x000fe400078e000f */
[----:B------:R-:W-:-:S07]  /*1670*/  IMAD.MOV.U32 R9, RZ, RZ, R14 ;  /* 0x000000ffff097224 */ /* 0x000fce00078e000e */
.L_x_17:
[----:B------:R-:W-:Y:S05]  /*1680*/  BSYNC.RECONVERGENT B1 ;  /* 0x0000000000017941 */ /* 0x000fea0003800200 */
.L_x_16:
        /* <DEDUP_REMOVED lines=21> */
[----:B------:R-:W-:Y:S02]  /*17e0*/  IMAD.MOV.U32 R10, RZ, RZ, R15 ;  /* 0x000000ffff0a7224 */ /* 0x000fe400078e000f */
[----:B------:R-:W-:-:S07]  /*17f0*/  IMAD.MOV.U32 R11, RZ, RZ, R14 ;  /* 0x000000ffff0b7224 */ /* 0x000fce00078e000e */
.L_x_19:
[----:B------:R-:W-:Y:S05]  /*1800*/  BSYNC.RECONVERGENT B1 ;  /* 0x0000000000017941 */ /* 0x000fea0003800200 */
.L_x_18:
        /* <DEDUP_REMOVED lines=23> */
.L_x_21:
[----:B------:R-:W-:Y:S05]  /*1980*/  BSYNC.RECONVERGENT B1 ;  /* 0x0000000000017941 */ /* 0x000fea0003800200 */
.L_x_20:
[----:B------:R-:W-:Y:S01]  /*1990*/  DMUL R34, R12, R2 ;  /* 0x000000020c227228 */ /* 0x000fe20000000000 */
[----:B------:R-:W-:Y:S01]  /*19a0*/  BSSY.RECONVERGENT B0, `(.L_x_22) ;  /* 0x0000028000007945 */ /* 0x000fe20003800200 */
[----:B------:R-:W-:Y:S02]  /*19b0*/  DMUL R36, R10, R6 ;  /* 0x000000060a247228 */ /* 0x000fe40000000000 */
[----:B------:R-:W-:Y:S02]  /*19c0*/  DMUL R14, R8, R4 ;  /* 0x00000004080e7228 */ /* 0x000fe40000000000 */
[----:B------:R-:W-:Y:S02]  /*19d0*/  DMUL R16, R30, R10 ;  /* 0x0000000a1e107228 */ /* 0x000fe40000000000 */
[----:B------:R-:W-:Y:S02]  /*19e0*/  DFMA R34, R8, R6, -R34 ;  /* 0x000000060822722b */ /* 0x000fe40000000822 */
[----:B------:R-:W-:-:S04]  /*19f0*/  DFMA R36, R12, R4, -R36 ;  /* 0x000000040c24722b */ /* 0x000fc80000000824 */
[----:B------:R-:W-:Y:S02]  /*1a00*/  DFMA R16, R28, R8, R16 ;  /* 0x000000081c10722b */ /* 0x000fe40000000010 */
[----:B------:R-:W-:Y:S02]  /*1a10*/  DMUL R18, R30, R34 ;  /* 0x000000221e127228 */ /* 0x000fe40000000000 */
[----:B------:R-:W-:-:S04]  /*1a20*/  DFMA R30, R10, R2, -R14 ;  /* 0x000000020a1e722b */ /* 0x000fc8000000080e */
[----:B------:R-:W-:Y:S02]  /*1a30*/  DFMA R40, R32, R12, R16 ;  /* 0x0000000c2028722b */ /* 0x000fe40000000010 */
[----:B------:R-:W-:-:S08]  /*1a40*/  DFMA R18, R28, R36, R18 ;  /* 0x000000241c12722b */ /* 0x000fd00000000012 */
[----:B------:R-:W-:Y:S01]  /*1a50*/  DFMA R28, R32, R30, R18 ;  /* 0x0000001e201c722b */ /* 0x000fe20000000012 */
[----:B------:R-:W-:Y:S02]  /*1a60*/  IMAD.MOV.U32 R18, RZ, RZ, 0x0 ;  /* 0x00000000ff127424 */ /* 0x000fe400078e00ff */
[----:B------:R-:W-:-:S05]  /*1a70*/  IMAD.MOV.U32 R19, RZ, RZ, 0x3fd80000 ;  /* 0x3fd80000ff137424 */ /* 0x000fca00078e00ff */
[----:B------:R-:W-:-:S08]  /*1a80*/  DMUL R42, R28, R28 ;  /* 0x0000001c1c2a7228 */ /* 0x000fd00000000000 */
        /* <DEDUP_REMOVED lines=25> */
.L_x_23:
[----:B------:R-:W-:Y:S05]  /*1c20*/  BSYNC.RECONVERGENT B0 ;  /* 0x0000000000007941 */ /* 0x000fea0003800200 */
.L_x_22:
        /* <DEDUP_REMOVED lines=23> */
.L_x_25:
[----:B------:R-:W-:Y:S05]  /*1da0*/  BSYNC.RECONVERGENT B1 ;  /* 0x0000000000017941 */ /* 0x000fea0003800200 */
.L_x_24:
        /* <DEDUP_REMOVED lines=21> */
[----:B------:R-:W-:-:S04]  /*1f00*/  LOP3.LUT R15, R15, R14, RZ, 0x3c, !PT ;  /* 0x0000000e0f0f7212 */ /* 0x000fc800078e3cff */
[----:B------:R-:W-:-:S04]  /*1f10*/  LOP3.LUT R14, R15, R14, RZ, 0x3c, !PT ;  /* 0x0000000e0f0e7212 */ /* 0x000fc800078e3cff */
[----:B------:R-:W-:-:S07]  /*1f20*/  LOP3.LUT R15, R15, R14, RZ, 0x3c, !PT ;  /* 0x0000000e0f0f7212 */ /* 0x000fce00078e3cff */
.L_x_27:
[----:B------:R-:W-:Y:S05]  /*1f30*/  BSYNC.RECONVERGENT B1 ;  /* 0x0000000000017941 */ /* 0x000fea0003800200 */
.L_x_26:
[----:B------:R-:W0:Y:S02]  /*1f40*/  LDC.64 R28, c[0x0][0x3c8] ;  /* 0x0000f200ff1c7b82 */ /* 0x000e240000000a00 */
[----:B0-----:R-:W-:-:S14]  /*1f50*/  DSETP.NEU.AND P0, PT, |R28|, +INF , PT ;  /* 0x7ff000001c00742a */ /* 0x001fdc0003f0d200 */
[----:B------:R-:W-:Y:S01]  /*1f60*/  @!P0 DMUL R16, RZ, R28 ;  /* 0x0000001cff108228 */ /* 0x000fe20000000000 */
[----:B------:R-:W-:Y:S01]  /*1f70*/  @!P0 MOV R0, RZ ;  /* 0x000000ff00008202 */ /* 0x000fe20000000f00 */
[----:B------:R-:W-:Y:S09]  /*1f80*/  @!P0 BRA `(.L_x_28) ;  /* 0x0000000000488947 */ /* 0x000ff20003800000 */
[----:B------:R-:W-:Y:S01]  /*1f90*/  UMOV UR8, 0x6dc9c883 ;  /* 0x6dc9c88300087882 */ /* 0x000fe20000000000 */
[----:B------:R-:W-:Y:S01]  /*1fa0*/  UMOV UR9, 0x3fe45f30 ;  /* 0x3fe45f3000097882 */ /* 0x000fe20000000000 */
[C---:B------:R-:W-:Y:S02]  /*1fb0*/  DSETP.GE.AND P0, PT, |R28|.reuse, 2.14748364800000000000e+09, PT ;  /* 0x41e000001c00742a */ /* 0x040fe40003f06200 */
[----:B------:R-:W-:Y:S01]  /*1fc0*/  DMUL R18, R28, UR8 ;  /* 0x000000081c127c28 */ /* 0x000fe20008000000 */
[----:B------:R-:W-:Y:S01]  /*1fd0*/  UMOV UR8, 0x54442d18 ;  /* 0x54442d1800087882 */ /* 0x000fe20000000000 */
[----:B------:R-:W-:-:S04]  /*1fe0*/  UMOV UR9, 0x3ff921fb ;  /* 0x3ff921fb00097882 */ /* 0x000fc80000000000 */
[----:B------:R-:W0:Y:S08]  /*1ff0*/  F2I.F64 R0, R18 ;  /* 0x0000001200007311 */ /* 0x000e300000301100 */
[----:B0-----:R-:W0:Y:S02]  /*2000*/  I2F.F64 R16, R0 ;  /* 0x0000000000107312 */ /* 0x001e240000201c00 */
[----:B0-----:R-:W-:Y:S01]  /*2010*/  DFMA R20, R16, -UR8, R28 ;  /* 0x8000000810147c2b */ /* 0x001fe2000800001c */
[----:B------:R-:W-:Y:S01]  /*2020*/  UMOV UR8, 0x33145c00 ;  /* 0x33145c0000087882 */ /* 0x000fe20000000000 */
[----:B------:R-:W-:-:S06]  /*2030*/  UMOV UR9, 0x3c91a626 ;  /* 0x3c91a62600097882 */ /* 0x000fcc0000000000 */
[----:B------:R-:W-:Y:S01]  /*2040*/  DFMA R20, R16, -UR8, R20 ;  /* 0x8000000810147c2b */ /* 0x000fe20008000014 */
[----:B------:R-:W-:Y:S01]  /*2050*/  UMOV UR8, 0x252049c0 ;  /* 0x252049c000087882 */ /* 0x000fe20000000000 */
[----:B------:R-:W-:-:S06]  /*2060*/  UMOV UR9, 0x397b839a ;  /* 0x397b839a00097882 */ /* 0x000fcc0000000000 */
[----:B------:R-:W-:Y:S01]  /*2070*/  DFMA R16, R16, -UR8, R20 ;  /* 0x8000000810107c2b */ /* 0x000fe20008000014 */
[----:B------:R-:W-:Y:S10]  /*2080*/  @!P0 BRA `(.L_x_28) ;  /* 0x0000000000088947 */ /* 0x000ff40003800000 */
[----:B------:R-:W-:-:S07]  /*2090*/  MOV R38, 0x20b0 ;  /* 0x000020b000267802 */ /* 0x000fce0000000f00 */
[----:B------:R-:W-:Y:S05]  /*20a0*/  CALL.REL.NOINC `($poseAndCalcDofEnergy$__internal_trig_reduction_slowpathd) ;  /* 0x0000003400a87944 */ /* 0x000fea0003c00000 */
.L_x_28:
[----:B------:R-:W-:Y:S01]  /*20b0*/  DMUL R18, R16, R16 ;  /* 0x0000001010127228 */ /* 0x000fe20000000000 */
[----:B------:R-:W-:Y:S01]  /*20c0*/  IMAD.MOV.U32 R28, RZ, RZ, 0x2cb0d246 ;  /* 0x2cb0d246ff1c7424 */ /* 0x000fe200078e00ff */
[----:B------:R-:W-:Y:S01]  /*20d0*/  UMOV UR8, 0xf9785eba ;  /* 0xf9785eba00087882 */ /* 0x000fe20000000000 */
[----:B------:R-:W-:Y:S01]  /*20e0*/  IMAD.MOV.U32 R29, RZ, RZ, 0x3e5ae5f1 ;  /* 0x3e5ae5f1ff1d7424 */ /* 0x000fe200078e00ff */
[----:B------:R-:W-:Y:S01]  /*20f0*/  UMOV UR9, 0x3de5db65 ;  /* 0x3de5db6500097882 */ /* 0x000fe20000000000 */
[----:B------:R-:W-:Y:S01]  /*2100*/  IMAD.MOV.U32 R20, RZ, RZ, -0x3e107ad8 ;  /* 0xc1ef8528ff147424 */ /* 0x000fe200078e00ff */
[----:B------:R-:W-:Y:S01]  /*2110*/  LOP3.LUT P1, RZ, R0, 0x2, RZ, 0xc0, !PT ;  /* 0x0000000200ff7812 */ /* 0x000fe2000782c0ff */
[----:B------:R-:W-:Y:S01]  /*2120*/  IMAD.MOV.U32 R21, RZ, RZ, 0x3e21eea7 ;  /* 0x3e21eea7ff157424 */ /* 0x000fe200078e00ff */
[----:B------:R-:W-:Y:S01]  /*2130*/  UISETP.GE.AND UP0, UPT, UR5, 0x1, UPT ;  /* 0x000000010500788c */ /* 0x000fe2000bf06270 */
[----:B------:R-:W-:Y:S01]  /*2140*/  DFMA R28, R18, UR8, -R28 ;  /* 0x00000008121c7c2b */ /* 0x000fe2000800081c */
[----:B------:R-:W-:Y:S01]  /*2150*/  UMOV UR8, 0x20fd8164 ;  /* 0x20fd816400087882 */ /* 0x000fe20000000000 */
[----:B------:R-:W-:-:S02]  /*2160*/  UMOV UR9, 0x3da8ff83 ;  /* 0x3da8ff8300097882 */ /* 0x000fc40000000000 */
[C---:B------:R-:W-:Y:S01]  /*2170*/  DFMA R20, R18.reuse, -UR8, R20 ;  /* 0x8000000812147c2b */ /* 0x040fe20008000014 */
[----:B------:R-:W-:Y:S01]  /*2180*/  UMOV UR8, 0x69ace392 ;  /* 0x69ace39200087882 */ /* 0x000fe20000000000 */
[----:B------:R-:W-:Y:S02]  /*2190*/  UMOV UR9, 0x3ec71de3 ;  /* 0x3ec71de300097882 */ /* 0x000fe40000000000 */
[C---:B------:R-:W-:Y:S01]  /*21a0*/  DFMA R28, R18.reuse, R28, UR8 ;  /* 0x00000008121c7e2b */ /* 0x040fe2000800001c */
[----:B------:R-:W-:Y:S01]  /*21b0*/  UMOV UR8, 0x8e06e6d9 ;  /* 0x8e06e6d900087882 */ /* 0x000fe20000000000 */
[----:B------:R-:W-:Y:S02]  /*21c0*/  UMOV UR9, 0x3e927e4f ;  /* 0x3e927e4f00097882 */ /* 0x000fe40000000000 */
[----:B------:R-:W-:Y:S01]  /*21d0*/  DFMA R20, R18, R20, -UR8 ;  /* 0x8000000812147e2b */ /* 0x000fe20008000014 */
[----:B------:R-:W-:Y:S01]  /*21e0*/  UMOV UR8, 0x19db62a1 ;  /* 0x19db62a100087882 */ /* 0x000fe20000000000 */
[----:B------:R-:W-:-:S02]  /*21f0*/  UMOV UR9, 0x3f2a01a0 ;  /* 0x3f2a01a000097882 */ /* 0x000fc40000000000 */
[C---:B------:R-:W-:Y:S01]  /*2200*/  DFMA R28, R18.reuse, R28, -UR8 ;  /* 0x80000008121c7e2b */ /* 0x040fe2000800001c */
[----:B------:R-:W-:Y:S01]  /*2210*/  UMOV UR8, 0x19ddbce9 ;  /* 0x19ddbce900087882 */ /* 0x000fe20000000000 */
[----:B------:R-:W-:Y:S02]  /*2220*/  UMOV UR9, 0x3efa01a0 ;  /* 0x3efa01a000097882 */ /* 0x000fe40000000000 */
[C---:B------:R-:W-:Y:S01]  /*2230*/  DFMA R20, R18.reuse, R20, UR8 ;  /* 0x0000000812147e2b */ /* 0x040fe20008000014 */
[----:B------:R-:W-:Y:S01]  /*2240*/  UMOV UR8, 0x11110818 ;  /* 0x1111081800087882 */ /* 0x000fe20000000000 */
[----:B------:R-:W-:Y:S02]  /*2250*/  UMOV UR9, 0x3f811111 ;  /* 0x3f81111100097882 */ /* 0x000fe40000000000 */
[----:B------:R-:W-:Y:S01]  /*2260*/  DFMA R28, R18, R28, UR8 ;  /* 0x00000008121c7e2b */ /* 0x000fe2000800001c */
[----:B------:R-:W-:Y:S01]  /*2270*/  UMOV UR8, 0x16c15d47 ;  /* 0x16c15d4700087882 */ /* 0x000fe20000000000 */
[----:B------:R-:W-:-:S02]  /*2280*/  UMOV UR9, 0x3f56c16c ;  /* 0x3f56c16c00097882 */ /* 0x000fc40000000000 */
[C---:B------:R-:W-:Y:S01]  /*2290*/  DFMA R20, R18.reuse, R20, -UR8 ;  /* 0x8000000812147e2b */ /* 0x040fe20008000014 */
[----:B------:R-:W-:Y:S01]  /*22a0*/  UMOV UR8, 0x55555554 ;  /* 0x5555555400087882 */ /* 0x000fe20000000000 */
[----:B------:R-:W-:Y:S02]  /*22b0*/  UMOV UR9, 0x3fc55555 ;  /* 0x3fc5555500097882 */ /* 0x000fe40000000000 */
[C---:B------:R-:W-:Y:S01]  /*22c0*/  DFMA R28, R18.reuse, R28, -UR8 ;  /* 0x80000008121c7e2b */ /* 0x040fe2000800001c */
[----:B------:R-:W-:Y:S01]  /*22d0*/  UMOV UR8, 0x55555551 ;  /* 0x5555555100087882 */ /* 0x000fe20000000000 */
[----:B------:R-:W-:Y:S02]  /*22e0*/  UMOV UR9, 0x3fa55555 ;  /* 0x3fa5555500097882 */ /* 0x000fe40000000000 */
[----:B------:R-:W-:-:S04]  /*22f0*/  DFMA R20, R18, R20, UR8 ;  /* 0x0000000812147e2b */ /* 0x000fc80008000014 */
[----:B------:R-:W-:-:S04]  /*2300*/  DFMA R28, R18, R28, RZ ;  /* 0x0000001c121c722b */ /* 0x000fc800000000ff */
[----:B------:R-:W-:-:S04]  /*2310*/  DFMA R20, R18, R20, -0.5 ;  /* 0xbfe000001214742b */ /* 0x000fc80000000014 */
[----:B------:R-:W-:Y:S01]  /*2320*/  DFMA R28, R28, R16, R16 ;  /* 0x000000101c1c722b */ /* 0x000fe20000000010 */
[----:B------:R-:W-:-:S03]  /*2330*/  LOP3.LUT R16, R0, 0x1, RZ, 0xc0, !PT ;  /* 0x0000000100107812 */ /* 0x000fc600078ec0ff */
[----:B------:R-:W-:Y:S01]  /*2340*/  DFMA R20, R18, R20, 1 ;  /* 0x3ff000001214742b */ /* 0x000fe20000000014 */
[----:B------:R-:W-:-:S05]  /*2350*/  ISETP.NE.U32.AND P0, PT, R16, 0x1, PT ;  /* 0x000000011000780c */ /* 0x000fca0003f05070 */
[----:B------:R-:W-:-:S04]  /*2360*/  LOP3.LUT R17, R29, 0x80000000, RZ, 0x3c, !PT ;  /* 0x800000001d117812 */ /* 0x000fc800078e3cff */
[----:B------:R-:W-:Y:S02]  /*2370*/  FSEL R19, R17, R21, !P0 ;  /* 0x0000001511137208 */ /* 0x000fe40004000000 */
[----:B------:R-:W-:Y:S02]  /*2380*/  FSEL R17, R21, R29, !P0 ;  /* 0x0000001d15117208 */ /* 0x000fe40004000000 */
[----:B------:R-:W-:Y:S02]  /*2390*/  @P1 LOP3.LUT R21, R19, 0x80000000, RZ, 0x3c, !PT ;  /* 0x8000000013151812 */ /* 0x000fe400078e3cff */
[----:B------:R-:W-:Y:S02]  /*23a0*/  FSEL R18, R28, R20, !P0 ;  /* 0x000000141c127208 */ /* 0x000fe40004000000 */
[----:B------:R-:W-:Y:S01]  /*23b0*/  @P1 LOP3.LUT R29, R17, 0x80000000, RZ, 0x3c, !PT ;  /* 0x80000000111d1812 */ /* 0x000fe200078e3cff */
[----:B------:R-:W-:Y:S01]  /*23c0*/  @P1 IMAD.MOV.U32 R19, RZ, RZ, R21 ;  /* 0x000000ffff131224 */ /* 0x000fe200078e0015 */
[----:B------:R-:W-:-:S03]  /*23d0*/  FSEL R16, R20, R28, !P0 ;  /* 0x0000001c14107208 */ /* 0x000fc60004000000 */
[----:B------:R-:W-:Y:S02]  /*23e0*/  @P1 IMAD.MOV.U32 R17, RZ, RZ, R29 ;  /* 0x000000ffff111224 */ /* 0x000fe400078e001d */
[C---:B------:R-:W-:Y:S02]  /*23f0*/  DMUL R20, R18.reuse, R14 ;  /* 0x0000000e12147228 */ /* 0x040fe40000000000 */
[----:B------:R-:W-:-:S06]  /*2400*/  DMUL R18, R18, R32 ;  /* 0x0000002012127228 */ /* 0x000fcc0000000000 */
[C---:B------:R-:W-:Y:S02]  /*2410*/  DFMA R32, R16.reuse, R32, -R20 ;  /* 0x000000201020722b */ /* 0x040fe40000000814 */
[----:B------:R-:W-:Y:S01]  /*2420*/  DFMA R14, R16, R14, R18 ;  /* 0x0000000e100e722b */ /* 0x000fe20000000012 */
[----:B------:R-:W-:Y:S10]  /*2430*/  BRA.U !UP0, `(.L_x_29) ;  /* 0x0000000908247547 */ /* 0x000ff4000b800000 */
[----:B------:R-:W-:Y:S01]  /*2440*/  UISETP.NE.AND UP0, UPT, UR5, 0x1, UPT ;  /* 0x000000010500788c */ /* 0x000fe2000bf05270 */
[----:B------:R-:W-:-:S08]  /*2450*/  CS2R R16, SRZ ;  /* 0x0000000000107805 */ /* 0x000fd0000001ff00 */
[----:B------:R-:W-:Y:S05]  /*2460*/  BRA.U !UP0, `(.L_x_30) ;  /* 0x0000000508647547 */ /* 0x000fea000b800000 */
[----:B------:R-:W0:Y:S01]  /*2470*/  LDCU UR10, c[0x0][0x3c0] ;  /* 0x00007800ff0a77ac */ /* 0x000e220008000800 */
[----:B------:R-:W0:Y:S02]  /*2480*/  LDCU.64 UR8, c[0x0][0x3b0] ;  /* 0x00007600ff0877ac */ /* 0x000e240008000a00 */
[----:B0-----:R-:W-:-:S04]  /*2490*/  ULEA UR4, UP0, UR10, UR8, 0x2 ;  /* 0x000000080a047291 */ /* 0x001fc8000f8010ff */
[----:B------:R-:W-:Y:S02]  /*24a0*/  ULEA.HI.X UR8, UR10, UR9, UR22, 0x2, UP0 ;  /* 0x000000090a087291 */ /* 0x000fe400080f1416 */
[----:B------:R-:W-:Y:S02]  /*24b0*/  UIADD3 UR4, UP0, UPT, UR4, 0x4, URZ ;  /* 0x0000000404047890 */ /* 0x000fe4000ff1e0ff */
[----:B------:R-:W-:Y:S02]  /*24c0*/  ULOP3.LUT UR9, UR5, 0x7ffffffe, URZ, 0xc0, !UPT ;  /* 0x7ffffffe05097892 */ /* 0x000fe4000f8ec0ff */
[----:B------:R-:W-:Y:S02]  /*24d0*/  UIADD3.X UR8, UPT, UPT, URZ, UR8, URZ, UP0, !UPT ;  /* 0x00000008ff087290 */ /* 0x000fe400087fe4ff */
[----:B------:R-:W-:Y:S01]  /*24e0*/  IMAD.U32 R16, RZ, RZ, UR4 ;  /* 0x00000004ff107e24 */ /* 0x000fe2000f8e00ff */
[----:B------:R-:W-:-:S03]  /*24f0*/  UIADD3 UR10, UPT, UPT, -UR9, URZ, URZ ;  /* 0x000000ff090a7290 */ /* 0x000fc6000fffe1ff */
[----:B------:R-:W-:-:S09]  /*2500*/  IMAD.U32 R17, RZ, RZ, UR8 ;  /* 0x00000008ff117e24 */ /* 0x000fd2000f8e00ff */
.L_x_31:
[----:B0-----:R-:W2:Y:S04]  /*2510*/  LDG.E R42, desc[UR12][R16.64+-0x4] ;  /* 0xfffffc0c102a7981 */ /* 0x001ea8000c1e1900 */
[----:B------:R0:W3:Y:S01]  /*2520*/  LDG.E R0, desc[UR12][R16.64] ;  /* 0x0000000c10007981 */ /* 0x0000e2000c1e1900 */
[----:B------:R-:W-:-:S04]  /*2530*/  UIADD3 UR10, UPT, UPT, UR10, 0x2, URZ ;  /* 0x000000020a0a7890 */ /* 0x000fc8000fffe0ff */
[----:B------:R-:W-:Y:S01]  /*2540*/  UISETP.NE.AND UP0, UPT, UR10, URZ, UPT ;  /* 0x000000ff0a00728c */ /* 0x000fe2000bf05270 */
[----:B0-----:R-:W-:-:S04]  /*2550*/  IADD3 R16, P0, PT, R16, 0x8, RZ ;  /* 0x0000000810107810 */ /* 0x001fc80007f1e0ff */
[----:B------:R-:W-:Y:S01]  /*2560*/  IADD3.X R17, PT, PT, RZ, R17, RZ, P0, !PT ;  /* 0x00000011ff117210 */ /* 0x000fe200007fe4ff */
[--C-:B--2---:R-:W-:Y:S02]  /*2570*/  IMAD R42, R42, 0x18, R25.reuse ;  /* 0x000000182a2a7824 */ /* 0x104fe400078e0219 */
[----:B---3--:R-:W-:-:S03]  /*2580*/  IMAD R0, R0, 0x18, R25 ;  /* 0x0000001800007824 */ /* 0x008fc600078e0219 */
[----:B------:R-:W0:Y:S04]  /*2590*/  LDS.64 R44, [R42+0x8] ;  /* 0x000008002a2c7984 */ /* 0x000e280000000a00 */
[----:B------:R-:W1:Y:S04]  /*25a0*/  LDS.64 R40, [R42] ;  /* 0x000000002a287984 */ /* 0x000e680000000a00 */
[----:B------:R-:W2:Y:S01]  /*25b0*/  LDS.64 R18, [R42+0x10] ;  /* 0x000010002a127984 */ /* 0x000ea20000000a00 */
[----:B0-----:R-:W-:Y:S02]  /*25c0*/  DADD R44, R44, -UR16 ;  /* 0x800000102c2c7e29 */ /* 0x001fe40008000000 */
[----:B-1----:R-:W-:-:S06]  /*25d0*/  DADD R40, R40, -UR14 ;  /* 0x8000000e28287e29 */ /* 0x002fcc0008000000 */
[----:B------:R-:W-:Y:S02]  /*25e0*/  DMUL R28, R34, R44 ;  /* 0x0000002c221c7228 */ /* 0x000fe40000000000 */
[----:B--2---:R-:W-:Y:S02]  /*25f0*/  DADD R18, R18, -UR18 ;  /* 0x8000001212127e29 */ /* 0x004fe40008000000 */
[C---:B------:R-:W-:Y:S02]  /*2600*/  DMUL R20, R44.reuse, R10 ;  /* 0x0000000a2c147228 */ /* 0x040fe40000000000 */
[----:B------:R-:W-:Y:S02]  /*2610*/  DMUL R44, R44, R4 ;  /* 0x000000042c2c7228 */ /* 0x000fe40000000000 */
[----:B------:R-:W-:-:S04]  /*2620*/  DFMA R28, R36, R40, R28 ;  /* 0x00000028241c722b */ /* 0x000fc8000000001c */
[C---:B------:R-:W-:Y:S02]  /*2630*/  DFMA R20, R40.reuse, R8, R20 ;  /* 0x000000082814722b */ /* 0x040fe40000000014 */
[----:B------:R-:W-:Y:S02]  /*2640*/  DFMA R40, R40, R2, R44 ;  /* 0x000000022828722b */ /* 0x000fe4000000002c */
[----:B------:R-:W-:-:S04]  /*2650*/  DFMA R28, R30, R18, R28 ;  /* 0x000000121e1c722b */ /* 0x000fc8000000001c */
[C---:B------:R-:W-:Y:S02]  /*2660*/  DFMA R20, R18.reuse, R12, R20 ;  /* 0x0000000c1214722b */ /* 0x040fe40000000014 */
[----:B------:R-:W-:Y:S02]  /*2670*/  DFMA R40, R18, R6, R40 ;  /* 0x000000061228722b */ /* 0x000fe40000000028 */
[-C--:B------:R-:W-:Y:S02]  /*2680*/  DMUL R38, R14, R28.reuse ;  /* 0x0000001c0e267228 */ /* 0x080fe40000000000 */
[----:B------:R-:W-:-:S06]  /*2690*/  DMUL R28, R32, R28 ;  /* 0x0000001c201c7228 */ /* 0x000fcc0000000000 */
[-C--:B------:R-:W-:Y:S02]  /*26a0*/  DFMA R38, R32, R20.reuse, R38 ;  /* 0x000000142026722b */ /* 0x080fe40000000026 */
[----:B------:R-:W-:-:S06]  /*26b0*/  DFMA R44, R14, R20, -R28 ;  /* 0x000000140e2c722b */ /* 0x000fcc000000081c */
[-C--:B------:R-:W-:Y:S02]  /*26c0*/  DMUL R28, R36, R38.reuse ;  /* 0x00000026241c7228 */ /* 0x080fe40000000000 */
[-C--:B------:R-:W-:Y:S02]  /*26d0*/  DMUL R20, R34, R38.reuse ;  /* 0x0000002622147228 */ /* 0x080fe40000000000 */
[----:B------:R-:W-:-:S04]  /*26e0*/  DMUL R38, R30, R38 ;  /* 0x000000261e267228 */ /* 0x000fc80000000000 */
[C---:B------:R-:W-:Y:S02]  /*26f0*/  DFMA R28, R44.reuse, R8, R28 ;  /* 0x000000082c1c722b */ /* 0x040fe4000000001c */
[C---:B------:R-:W-:Y:S02]  /*2700*/  DFMA R20, R44.reuse, R10, R20 ;  /* 0x0000000a2c14722b */ /* 0x040fe40000000014 */
[----:B------:R-:W-:-:S04]  /*2710*/  DFMA R38, R44, R12, R38 ;  /* 0x0000000c2c26722b */ /* 0x000fc80000000026 */
[C---:B------:R-:W-:Y:S02]  /*2720*/  DFMA R28, R40.reuse, R2, R28 ;  /* 0x00000002281c722b */ /* 0x040fe4000000001c */
[C---:B------:R-:W-:Y:S02]  /*2730*/  DFMA R20, R40.reuse, R4, R20 ;  /* 0x000000042814722b */ /* 0x040fe40000000014 */
[----:B------:R-:W-:-:S04]  /*2740*/  DFMA R38, R40, R6, R38 ;  /* 0x000000062826722b */ /* 0x000fc80000000026 */
[----:B------:R-:W-:Y:S02]  /*2750*/  DADD R44, R28, UR14 ;  /* 0x0000000e1c2c7e29 */ /* 0x000fe40008000000 */
[----:B------:R-:W-:Y:S02]  /*2760*/  DADD R20, R20, UR16 ;  /* 0x0000001014147e29 */ /* 0x000fe40008000000 */
[----:B------:R-:W-:-:S03]  /*2770*/  DADD R38, R38, UR18 ;  /* 0x0000001226267e29 */ /* 0x000fc60008000000 */
[----:B------:R-:W-:Y:S04]  /*2780*/  STS.64 [R42], R44 ;  /* 0x0000002c2a007388 */ /* 0x000fe80000000a00 */
[----:B------:R-:W-:Y:S04]  /*2790*/  STS.64 [R42+0x8], R20 ;  /* 0x000008142a007388 */ /* 0x000fe80000000a00 */
[----:B------:R-:W-:Y:S04]  /*27a0*/  STS.64 [R42+0x10], R38 ;  /* 0x000010262a007388 */ /* 0x000fe80000000a00 */
[----:B------:R-:W0:Y:S04]  /*27b0*/  LDS.64 R28, [R0+0x8] ;  /* 0x00000800001c7984 */ /* 0x000e280000000a00 */
[----:B------:R-:W1:Y:S04]  /*27c0*/  LDS.64 R40, [R0] ;  /* 0x0000000000287984 */ /* 0x000e680000000a00 */
[----:B------:R-:W2:Y:S01]  /*27d0*/  LDS.64 R18, [R0+0x10] ;  /* 0x0000100000127984 */ /* 0x000ea20000000a00 */
[----:B0-----:R-:W-:-:S02]  /*27e0*/  DADD R28, R28, -UR16 ;  /* 0x800000101c1c7e29 */ /* 0x001fc40008000000 */
        /* <DEDUP_REMOVED lines=27> */
[----:B------:R0:W-:Y:S04]  /*29a0*/  STS.64 [R0], R42 ;  /* 0x0000002a00007388 */ /* 0x0001e80000000a00 */
[----:B------:R0:W-:Y:S04]  /*29b0*/  STS.64 [R0+0x8], R20 ;  /* 0x0000081400007388 */ /* 0x0001e80000000a00 */
[----:B------:R0:W-:Y:S01]  /*29c0*/  STS.64 [R0+0x10], R38 ;  /* 0x0000102600007388 */ /* 0x0001e20000000a00 */
[----:B------:R-:W-:Y:S05]  /*29d0*/  BRA.U UP0, `(.L_x_31) ;  /* 0xfffffff900cc7547 */ /* 0x000fea000b83ffff */
[----:B------:R-:W-:Y:S02]  /*29e0*/  IMAD.U32 R16, RZ, RZ, UR9 ;  /* 0x00000009ff107e24 */ /* 0x000fe4000f8e00ff */
[----:B------:R-:W-:-:S07]  /*29f0*/  IMAD.MOV.U32 R17, RZ, RZ, RZ ;  /* 0x000000ffff117224 */ /* 0x000fce00078e00ff */
.L_x_30:
[----:B------:R-:W-:-:S04]  /*2a00*/  ULOP3.LUT UR5, UR5, 0x1, URZ, 0xc0, !UPT ;  /* 0x0000000105057892 */ /* 0x000fc8000f8ec0ff */
[----:B------:R-:W-:-:S09]  /*2a10*/  UISETP.NE.U32.AND UP0, UPT, UR5, 0x1, UPT ;  /* 0x000000010500788c */ /* 0x000fd2000bf05070 */
[----:B------:R-:W-:Y:S05]  /*2a20*/  BRA.U UP0, `(.L_x_29) ;  /* 0x0000000100a87547 */ /* 0x000fea000b800000 */
[----:B------:R-:W1:Y:S01]  /*2a30*/  LDC.64 R40, c[0x0][0x3b0] ;  /* 0x0000ec00ff287b82 */ /* 0x000e620000000a00 */
[----:B------:R-:W0:Y:S02]  /*2a40*/  LDCU UR4, c[0x0][0x3c0] ;  /* 0x00007800ff0477ac */ /* 0x000e240008000800 */
[----:B0-----:R-:W-:-:S04]  /*2a50*/  IADD3 R0, P0, PT, R16, UR4, RZ ;  /* 0x0000000410007c10 */ /* 0x001fc8000ff1e0ff */
[----:B------:R-:W-:Y:S02]  /*2a60*/  IADD3.X R16, PT, PT, R17, UR22, RZ, P0, !PT ;  /* 0x0000001611107c10 */ /* 0x000fe400087fe4ff */
[----:B-1----:R-:W-:-:S04]  /*2a70*/  LEA R40, P0, R0, R40, 0x2 ;  /* 0x0000002800287211 */ /* 0x002fc800078010ff */
[----:B------:R-:W-:-:S05]  /*2a80*/  LEA.HI.X R41, R0, R41, R16, 0x2, P0 ;  /* 0x0000002900297211 */ /* 0x000fca00000f1410 */
[----:B------:R-:W2:Y:S02]  /*2a90*/  LDG.E R0, desc[UR12][R40.64] ;  /* 0x0000000c28007981 */ /* 0x000ea4000c1e1900 */
[----:B--2---:R-:W-:-:S05]  /*2aa0*/  IMAD R0, R0, 0x18, R25 ;  /* 0x0000001800007824 */ /* 0x004fca00078e0219 */
        /* <DEDUP_REMOVED lines=33> */
[----:B------:R1:W-:Y:S02]  /*2cc0*/  STS.64 [R0+0x10], R30 ;  /* 0x0000101e00007388 */ /* 0x0003e40000000a00 */
.L_x_29:
[----:B------:R-:W-:Y:S01]  /*2cd0*/  BAR.SYNC.DEFER_BLOCKING 0x0 ;  /* 0x0000000000007b1d */ /* 0x000fe20000010000 */
[----:B------:R-:W-:Y:S02]  /*2ce0*/  ISETP.GE.AND P0, PT, R22, R27, PT ;  /* 0x0000001b1600720c */ /* 0x000fe40003f06270 */
[----:B------:R-:W-:-:S03]  /*2cf0*/  CS2R R12, SRZ ;  /* 0x00000000000c7805 */ /* 0x000fc6000001ff00 */
[----:B------:R-:W2:Y:S01]  /*2d00*/  LDCU.64 UR4, c[0x0][0x3a0] ;  /* 0x00007400ff0477ac */ /* 0x000ea20008000a00 */
[----:B------:R-:W-:Y:S07]  /*2d10*/  BSSY.RECONVERGENT B2, `(.L_x_32) ;  /* 0x00001ed000027945 */ /* 0x000fee0003800200 */
[----:B------:R-:W-:Y:S05]  /*2d20*/  @P0 BRA `(.L_x_33) ;  /* 0x0000001c00ac0947 */ /* 0x000fea0003800000 */
[----:B------:R-:W-:Y:S02]  /*2d30*/  IMAD.U32 R6, RZ, RZ, UR6 ;  /* 0x00000006ff067e24 */ /* 0x000fe4000f8e00ff */
[----:B------:R-:W-:Y:S02]  /*2d40*/  IMAD.U32 R7, RZ, RZ, UR7 ;  /* 0x00000007ff077e24 */ /* 0x000fe4000f8e00ff */
[----:B------:R-:W-:Y:S02]  /*2d50*/  IMAD.U32 R8, RZ, RZ, UR6 ;  /* 0x00000006ff087e24 */ /* 0x000fe4000f8e00ff */
[----:B------:R-:W-:Y:S01]  /*2d60*/  IMAD.U32 R9, RZ, RZ, UR7 ;  /* 0x00000007ff097e24 */ /* 0x000fe2000f8e00ff */
[----:B------:R3:W5:Y:S01]  /*2d70*/  LDG.E R5, desc[UR12][R6.64+0x8] ;  /* 0x0000080c06057981 */ /* 0x000762000c1e1900 */
[----:B------:R-:W-:Y:S02]  /*2d80*/  IMAD.U32 R10, RZ, RZ, UR6 ;  /* 0x00000006ff0a7e24 */ /* 0x000fe4000f8e00ff */
[----:B------:R-:W-:Y:S01]  /*2d90*/  IMAD.U32 R11, RZ, RZ, UR7 ;  /* 0x00000007ff0b7e24 */ /* 0x000fe2000f8e00ff */
[----:B------:R3:W5:Y:S04]  /*2da0*/  LDG.E R4, desc[UR12][R8.64+0x14] ;  /* 0x0000140c08047981 */ /* 0x000768000c1e1900 */
[----:B------:R3:W5:Y:S01]  /*2db0*/  LDG.E R2, desc[UR12][R10.64+0x18] ;  /* 0x0000180c0a027981 */ /* 0x000762000c1e1900 */
[----:B01----:R-:W0:Y:S01]  /*2dc0*/  S2R R0, SR_CgaCtaId ;  /* 0x0000000000007919 */ /* 0x003e220000008800 */
[----:B------:R-:W-:-:S02]  /*2dd0*/  MOV R3, 0x400 ;  /* 0x0000040000037802 */ /* 0x000fc40000000f00 */
[----:B------:R-:W-:Y:S02]  /*2de0*/  CS2R R12, SRZ ;  /* 0x00000000000c7805 */ /* 0x000fe4000001ff00 */
[----:B0--3--:R-:W-:-:S07]  /*2df0*/  LEA R3, R0, R3, 0x18 ;  /* 0x0000000300037211 */ /* 0x009fce00078ec0ff */
.L_x_62:
[----:B------:R-:W-:Y:S01]  /*2e00*/  SHF.R.S32.HI R7, RZ, 0x1f, R22 ;  /* 0x0000001fff077819 */ /* 0x000fe20000011416 */
[----:B------:R-:W0:Y:S01]  /*2e10*/  LDC.64 R8, c[0x0][0x388] ;  /* 0x0000e200ff087b82 */ /* 0x000e220000000a00 */
[----:B------:R-:W-:-:S04]  /*2e20*/  IADD3 R0, P0, PT, R26, R22, RZ ;  /* 0x000000161a007210 */ /* 0x000fc80007f1e0ff */
[----:B------:R-:W-:Y:S02]  /*2e30*/  LEA.HI.X.SX32 R7, R26, R7, 0x1, P0 ;  /* 0x000000071a077211 */ /* 0x000fe400000f0eff */
[C---:B--2---:R-:W-:Y:S01]  /*2e40*/  LEA R6, P0, R0.reuse, UR4, 0x2 ;  /* 0x0000000400067c11 */ /* 0x044fe2000f8010ff */
[----:B------:R-:W1:Y:S01]  /*2e50*/  S2R R14, SR_SWINHI ;  /* 0x00000000000e7919 */ /* 0x000e620000002f00 */
[----:B------:R-:W2:Y:S02]  /*2e60*/  LDC.64 R30, c[0x0][0x380] ;  /* 0x0000e000ff1e7b82 */ /* 0x000ea40000000a00 */
[----:B------:R-:W-:-:S05]  /*2e70*/  LEA.HI.X R7, R0, UR5, R7, 0x2, P0 ;  /* 0x0000000500077c11 */ /* 0x000fca00080f1407 */
[----:B------:R-:W3:Y:S02]  /*2e80*/  LDG.E R0, desc[UR12][R6.64] ;  /* 0x0000000c06007981 */ /* 0x000ee4000c1e1900 */
[----:B---3--:R-:W-:-:S05]  /*2e90*/  SHF.L.U32 R11, R0, 0x1, RZ ;  /* 0x00000001000b7819 */ /* 0x008fca00000006ff */
[----:B0-----:R-:W-:-:S05]  /*2ea0*/  IMAD.WIDE R8, R11, 0x4, R8 ;  /* 0x000000040b087825 */ /* 0x001fca00078e0208 */
[----:B------:R-:W3:Y:S04]  /*2eb0*/  LDG.E R10, desc[UR12][R8.64] ;  /* 0x0000000c080a7981 */ /* 0x000ee8000c1e1900 */
[----:B------:R-:W4:Y:S01]  /*2ec0*/  LDG.E R11, desc[UR12][R8.64+0x4] ;  /* 0x0000040c080b7981 */ /* 0x000f22000c1e1900 */
[----:B------:R-:W-:Y:S02]  /*2ed0*/  MOV R6, R3 ;  /* 0x0000000300067202 */ /* 0x000fe40000000f00 */
[----:B-1----:R-:W-:Y:S02]  /*2ee0*/  MOV R7, R14 ;  /* 0x0000000e00077202 */ /* 0x002fe40000000f00 */
[----:B------:R-:W-:Y:S02]  /*2ef0*/  ISETP.EQ.U32.AND P1, PT, R6, RZ, PT ;  /* 0x000000ff0600720c */ /* 0x000fe40003f22070 */
[----:B---3--:R-:W-:-:S02]  /*2f00*/  IABS R19, R10 ;  /* 0x0000000a00137213 */ /* 0x008fc40000000000 */
[----:B----4-:R-:W-:-:S03]  /*2f10*/  IABS R21, R11 ;  /* 0x0000000b00157213 */ /* 0x010fc60000000000 */
[C---:B------:R-:W-:Y:S02]  /*2f20*/  IMAD R16, R19.reuse, 0x3, RZ ;  /* 0x0000000313107824 */ /* 0x040fe400078e02ff */
[--C-:B-----5:R-:W-:Y:S02]  /*2f30*/  IMAD R8, R19, 0x3, -R4.reuse ;  /* 0x0000000313087824 */ /* 0x120fe400078e0a04 */
[----:B------:R-:W-:Y:S02]  /*2f40*/  IMAD R18, R21, 0x3, RZ ;  /* 0x0000000315127824 */ /* 0x000fe400078e02ff */
[----:B------:R-:W-:Y:S02]  /*2f50*/  VIADD R15, R16, 0xfffffffe ;  /* 0xfffffffe100f7836 */ /* 0x000fe40000000000 */
[----:B------:R-:W-:Y:S02]  /*2f60*/  VIADD R17, R18, 0xfffffffe ;  /* 0xfffffffe12117836 */ /* 0x000fe40000000000 */
[----:B------:R-:W-:Y:S01]  /*2f70*/  VIADD R29, R16, 0xfffffffd ;  /* 0xfffffffd101d7836 */ /* 0x000fe20000000000 */
[-C--:B------:R-:W-:Y:S01]  /*2f80*/  ISETP.GE.AND P0, PT, R15, R4.reuse, PT ;  /* 0x000000040f00720c */ /* 0x080fe20003f06270 */
[----:B------:R-:W-:Y:S01]  /*2f90*/  VIADD R33, R18, 0xfffffffd ;  /* 0xfffffffd12217836 */ /* 0x000fe20000000000 */
[-C--:B------:R-:W-:Y:S01]  /*2fa0*/  ISETP.GE.AND P3, PT, R17, R4.reuse, PT ;  /* 0x000000041100720c */ /* 0x080fe20003f66270 */
[----:B------:R-:W-:Y:S01]  /*2fb0*/  VIADD R9, R16, 0xffffffff ;  /* 0xffffffff10097836 */ /* 0x000fe20000000000 */
[C---:B------:R-:W-:Y:S01]  /*2fc0*/  ISETP.EQ.OR.EX P0, PT, R7.reuse, RZ, !P0, P1 ;  /* 0x000000ff0700720c */ /* 0x040fe20004702710 */
[----:B------:R-:W-:Y:S01]  /*2fd0*/  VIADD R19, R18, 0xffffffff ;  /* 0xffffffff12137836 */ /* 0x000fe20000000000 */
[----:B------:R-:W-:Y:S01]  /*2fe0*/  ISETP.EQ.OR.EX P3, PT, R7, RZ, !P3, P1 ;  /* 0x000000ff0700720c */ /* 0x000fe20005f62710 */
[----:B------:R-:W-:Y:S01]  /*2ff0*/  IMAD R6, R21, 0x3, -R4 ;  /* 0x0000000315067824 */ /* 0x000fe200078e0a04 */
[-C--:B------:R-:W-:Y:S01]  /*3000*/  ISETP.GE.AND P2, PT, R29, R4.reuse, PT ;  /* 0x000000041d00720c */ /* 0x080fe20003f46270 */
[--C-:B------:R-:W-:Y:S01]  /*3010*/  IMAD R32, R8, 0x8, R25.reuse ;  /* 0x0000000808207824 */ /* 0x100fe200078e0219 */
[----:B------:R-:W-:Y:S01]  /*3020*/  ISETP.GE.AND P6, PT, R33, R4, PT ;  /* 0x000000042100720c */ /* 0x000fe20003fc6270 */
[----:B------:R-:W-:Y:S01]  /*3030*/  IMAD R34, R6, 0x8, R25 ;  /* 0x0000000806227824 */ /* 0x000fe200078e0219 */
[----:B------:R-:W-:-:S02]  /*3040*/  ISETP.GE.OR P0, PT, R29, R2, P0 ;  /* 0x000000021d00720c */ /* 0x000fc40000706670 */
[----:B------:R-:W-:Y:S02]  /*3050*/  ISETP.GE.OR P3, PT, R33, R2, P3 ;  /* 0x000000022100720c */ /* 0x000fe40001f66670 */
[C---:B------:R-:W-:Y:S02]  /*3060*/  ISETP.EQ.OR.EX P2, PT, R7.reuse, RZ, !P2, P1 ;  /* 0x000000ff0700720c */ /* 0x040fe40005742710 */
[----:B------:R-:W-:Y:S02]  /*3070*/  ISETP.EQ.OR.EX P6, PT, R7, RZ, !P6, P1 ;  /* 0x000000ff0700720c */ /* 0x000fe400077c2710 */
[-C--:B------:R-:W-:Y:S02]  /*3080*/  ISETP.GE.AND P5, PT, R9, R4.reuse, PT ;  /* 0x000000040900720c */ /* 0x080fe40003fa6270 */
[----:B------:R-:W-:Y:S02]  /*3090*/  ISETP.GE.AND P4, PT, R19, R4, PT ;  /* 0x000000041300720c */ /* 0x000fe40003f86270 */
[-C--:B------:R-:W-:Y:S01]  /*30a0*/  ISETP.GT.OR P2, PT, R29, R2.reuse, P2 ;  /* 0x000000021d00720c */ /* 0x080fe20001744670 */
[----:B------:R-:W-:Y:S01]  /*30b0*/  @!P0 LDS.64 R14, [R32+-0x10] ;  /* 0xfffff000200e8984 */ /* 0x000fe20000000a00 */
[-C--:B------:R-:W-:Y:S01]  /*30c0*/  ISETP.GT.OR P6, PT, R33, R2.reuse, P6 ;  /* 0x000000022100720c */ /* 0x080fe200037c4670 */
[--C-:B--2---:R-:W-:Y:S01]  /*30d0*/  IMAD.WIDE R28, R29, 0x8, R30.reuse ;  /* 0x000000081d1c7825 */ /* 0x104fe200078e021e */
[C---:B------:R-:W-:Y:S01]  /*30e0*/  ISETP.EQ.OR.EX P5, PT, R7.reuse, RZ, !P5, P1 ;  /* 0x000000ff0700720c */ /* 0x040fe20006fa2710 */
[----:B------:R-:W0:Y:S01]  /*30f0*/  @!P3 LDS.64 R16, [R34+-0x10] ;  /* 0xfffff0002210b984 */ /* 0x000e220000000a00 */
[----:B------:R-:W-:Y:S01]  /*3100*/  ISETP.EQ.OR.EX P4, PT, R7, RZ, !P4, P1 ;  /* 0x000000ff0700720c */ /* 0x000fe20006782710 */
[----:B------:R-:W-:Y:S01]  /*3110*/  IMAD.WIDE R30, R33, 0x8, R30 ;  /* 0x00000008211e7825 */ /* 0x000fe200078e021e */
[----:B------:R-:W-:-:S02]  /*3120*/  ISETP.GT.OR P5, PT, R9, R2, P5 ;  /* 0x000000020900720c */ /* 0x000fc40002fa4670 */
[----:B------:R-:W-:-:S03]  /*3130*/  ISETP.GT.OR P4, PT, R19, R2, P4 ;  /* 0x000000021300720c */ /* 0x000fc60002784670 */
[----:B------:R-:W-:Y:S04]  /*3140*/  @!P2 LDS.64 R18, [R32+-0x18] ;  /* 0xffffe8002012a984 */ /* 0x000fe80000000a00 */
[----:B------:R-:W1:Y:S04]  /*3150*/  @!P6 LDS.64 R20, [R34+-0x18] ;  /* 0xffffe8002214e984 */ /* 0x000e680000000a00 */
[----:B------:R-:W-:Y:S04]  /*3160*/  @!P5 LDS.64 R6, [R32+-0x8] ;  /* 0xfffff8002006d984 */ /* 0x000fe80000000a00 */
[----:B------:R-:W2:Y:S04]  /*3170*/  @!P4 LDS.64 R8, [R34+-0x8] ;  /* 0xfffff8002208c984 */ /* 0x000ea80000000a00 */
[----:B------:R-:W0:Y:S04]  /*3180*/  @P0 LDG.E.64 R14, desc[UR12][R28.64+0x8] ;  /* 0x0000080c1c0e0981 */ /* 0x000e28000c1e1b00 */
[----:B------:R-:W0:Y:S04]  /*3190*/  @P3 LDG.E.64 R16, desc[UR12][R30.64+0x8] ;  /* 0x0000080c1e103981 */ /* 0x000e28000c1e1b00 */
[----:B------:R-:W1:Y:S04]  /*31a0*/  @P2 LDG.E.64 R18, desc[UR12][R28.64] ;  /* 0x0000000c1c122981 */ /* 0x000e68000c1e1b00 */
[----:B------:R-:W1:Y:S04]  /*31b0*/  @P6 LDG.E.64 R20, desc[UR12][R30.64] ;  /* 0x0000000c1e146981 */ /* 0x000e68000c1e1b00 */
[----:B------:R-:W2:Y:S04]  /*31c0*/  @P5 LDG.E.64 R6, desc[UR12][R28.64+0x10] ;  /* 0x0000100c1c065981 */ /* 0x000ea8000c1e1b00 */
[----:B------:R-:W2:Y:S01]  /*31d0*/  @P4 LDG.E.64 R8, desc[UR12][R30.64+0x10] ;  /* 0x0000100c1e084981 */ /* 0x000ea2000c1e1b00 */
[----:B------:R-:W-:Y:S01]  /*31e0*/  VIMNMX R10, PT, PT, R10, R11, !PT ;  /* 0x0000000b0a0a7248 */ /* 0x000fe20007fe0100 */
[----:B------:R-:W-:Y:S04]  /*31f0*/  BSSY.RECONVERGENT B1, `(.L_x_34) ;  /* 0x000019a000017945 */ /* 0x000fe80003800200 */
[----:B------:R-:W-:Y:S01]  /*3200*/  BSSY.RELIABLE B3, `(.L_x_35) ;  /* 0x0000058000037945 */ /* 0x000fe20003800100 */
[----:B------:R-:W-:Y:S01]  /*3210*/  ISETP.GE.AND P1, PT, R10, 0x1, PT ;  /* 0x000000010a00780c */ /* 0x000fe20003f26270 */
[----:B0-----:R-:W-:Y:S01]  /*3220*/  DADD R16, -R16, R14 ;  /* 0x0000000010107229 */ /* 0x001fe2000000010e */
[----:B------:R-:W0:Y:S07]  /*3230*/  LDC.64 R14, c[0x0][0x390] ;  /* 0x0000e400ff0e7b82 */ /* 0x000e2e0000000a00 */
[----:B------:R-:W-:-:S02]  /*3240*/  DMUL R16, R16, R16 ;  /* 0x0000001010107228 */ /* 0x000fc40000000000 */
[----:B-1----:R-:W-:Y:S02]  /*3250*/  DADD R18, -R20, R18 ;  /* 0x0000000014127229 */ /* 0x002fe40000000112 */
[----:B--2---:R-:W-:-:S06]  /*3260*/  DADD R8, -R8, R6 ;  /* 0x0000000008087229 */ /* 0x004fcc0000000106 */
[----:B------:R-:W-:Y:S01]  /*3270*/  DFMA R16, R18, R18, R16 ;  /* 0x000000121210722b */ /* 0x000fe20000000010 */
[----:B------:R-:W-:-:S04]  /*3280*/  IMAD R7, R0, 0x9, RZ ;  /* 0x0000000900077824 */ /* 0x000fc800078e02ff */
[----:B0-----:R-:W-:-:S03]  /*3290*/  IMAD.WIDE R6, R7, 0x8, R14 ;  /* 0x0000000807067825 */ /* 0x001fc600078e020e */
[----:B------:R-:W-:Y:S01]  /*32a0*/  DFMA R8, R8, R8, R16 ;  /* 0x000000080808722b */ /* 0x000fe20000000010 */
[----:B------:R-:W-:Y:S10]  /*32b0*/  @!P1 BRA `(.L_x_36) ;  /* 0x0000000000149947 */ /* 0x000ff40003800000 */
[----:B------:R-:W0:Y:S02]  /*32c0*/  LDC.64 R14, c[0x0][0x398] ;  /* 0x0000e600ff0e7b82 */ /* 0x000e240000000a00 */
[----:B0-----:R-:W2:Y:S01]  /*32d0*/  LDG.E.U8 R14, desc[UR12][R14.64+0x21] ;  /* 0x0000210c0e0e7981 */ /* 0x001ea2000c1e1100 */
[----:B------:R-:W-:Y:S02]  /*32e0*/  CS2R R10, SRZ ;  /* 0x00000000000a7805 */ /* 0x000fe4000001ff00 */
[----:B--2---:R-:W-:-:S13]  /*32f0*/  ISETP.NE.AND P0, PT, R14, RZ, PT ;  /* 0x000000ff0e00720c */ /* 0x004fda0003f05270 */
[----:B------:R-:W-:Y:S05]  /*3300*/  @!P0 BRA `(.L_x_37) ;  /* 0x0000000400088947 */ /* 0x000fea0003800000 */
.L_x_36:
[----:B------:R-:W0:Y:S01]  /*3310*/  LDC.64 R32, c[0x0][0x398] ;  /* 0x0000e600ff207b82 */ /* 0x000e220000000a00 */
[----:B------:R-:W-:Y:S01]  /*3320*/  ISETP.GE.AND P0, PT, R22, R5, PT ;  /* 0x000000051600720c */ /* 0x000fe20003f06270 */
[----:B------:R-:W2:-:S12]  /*3330*/  LDG.E.64 R18, desc[UR12][R6.64+0x10] ;  /* 0x0000100c06127981 */ /* 0x000e98000c1e1b00 */
[----:B0-----:R-:W2:Y:S04]  /*3340*/  @!P0 LDG.E.64 R10, desc[UR12][R32.64+0x10] ;  /* 0x0000100c200a8981 */ /* 0x001ea8000c1e1b00 */
[----:B------:R-:W3:Y:S01]  /*3350*/  LDG.E.U8 R0, desc[UR12][R32.64+0x20] ;  /* 0x0000200c20007981 */ /* 0x000ee2000c1e1100 */
[----:B------:R-:W0:Y:S01]  /*3360*/  MUFU.RSQ64H R17, R9 ;  /* 0x0000000900117308 */ /* 0x000e220000001c00 */
[----:B------:R-:W-:Y:S01]  /*3370*/  IADD3 R16, PT, PT, R9, -0x3500000, RZ ;  /* 0xfcb0000009107810 */ /* 0x000fe20007ffe0ff */
[----:B------:R-:W-:Y:S02]  /*3380*/  IMAD.MOV.U32 R20, RZ, RZ, 0x0 ;  /* 0x00000000ff147424 */ /* 0x000fe400078e00ff */
[----:B------:R-:W-:-:S03]  /*3390*/  IMAD.MOV.U32 R21, RZ, RZ, 0x3fd80000 ;  /* 0x3fd80000ff157424 */ /* 0x000fc600078e00ff */
[----:B0-----:R-:W-:-:S08]  /*33a0*/  DMUL R14, R16, R16 ;  /* 0x00000010100e7228 */ /* 0x001fd00000000000 */
[----:B------:R-:W-:Y:S01]  /*33b0*/  DFMA R14, R8, -R14, 1 ;  /* 0x3ff00000080e742b */ /* 0x000fe2000000080e */
[----:B------:R-:W2:Y:S07]  /*33c0*/  @P0 LDG.E.64 R10, desc[UR12][R32.64+0x8] ;  /* 0x0000080c200a0981 */ /* 0x000eae000c1e1b00 */
[----:B------:R-:W-:Y:S02]  /*33d0*/  DFMA R20, R14, R20, 0.5 ;  /* 0x3fe000000e14742b */ /* 0x000fe40000000014 */
[----:B------:R-:W-:-:S08]  /*33e0*/  DMUL R14, R16, R14 ;  /* 0x0000000e100e7228 */ /* 0x000fd00000000000 */
[----:B------:R-:W-:Y:S01]  /*33f0*/  DFMA R20, R20, R14, R16 ;  /* 0x0000000e1414722b */ /* 0x000fe20000000010 */
[----:B------:R-:W-:-:S07]  /*3400*/  ISETP.GE.U32.AND P2, PT, R16, 0x7ca00000, PT ;  /* 0x7ca000001000780c */ /* 0x000fce0003f46070 */
[----:B------:R-:W-:Y:S02]  /*3410*/  DMUL R28, R8, R20 ;  /* 0x00000014081c7228 */ /* 0x000fe40000000000 */
[----:B------:R-:W-:Y:S02]  /*3420*/  VIADD R15, R21, 0xfff00000 ;  /* 0xfff00000150f7836 */ /* 0x000fe40000000000 */
[----:B------:R-:W-:-:S04]  /*3430*/  IMAD.MOV.U32 R14, RZ, RZ, R20 ;  /* 0x000000ffff0e7224 */ /* 0x000fc800078e0014 */
[----:B------:R-:W-:Y:S01]  /*3440*/  DFMA R30, R28, -R28, R8 ;  /* 0x8000001c1c1e722b */ /* 0x000fe20000000008 */
[----:B------:R-:W-:Y:S01]  /*3450*/  BSSY.RECONVERGENT B0, `(.L_x_38) ;  /* 0x0000010000007945 */ /* 0x000fe20003800200 */
[----:B---3--:R-:W-:Y:S01]  /*3460*/  ISETP.NE.AND P0, PT, R0, RZ, PT ;  /* 0x000000ff0000720c */ /* 0x008fe20003f05270 */
[----:B--2---:R-:W-:-:S05]  /*3470*/  DMUL R10, R18, R10 ;  /* 0x0000000a120a7228 */ /* 0x004fca0000000000 */
        /* <DEDUP_REMOVED lines=13> */
.L_x_39:
[----:B------:R-:W-:Y:S05]  /*3550*/  BSYNC.RECONVERGENT B0 ;  /* 0x0000000000007941 */ /* 0x000fea0003800200 */
.L_x_38:
[----:B------:R-:W-:Y:S01]  /*3560*/  FSEL R19, R19, R9, !P0 ;  /* 0x0000000913137208 */ /* 0x000fe20004000000 */
[----:B------:R-:W-:Y:S01]  /*3570*/  IMAD.MOV.U32 R14, RZ, RZ, 0x1 ;  /* 0x00000001ff0e7424 */ /* 0x000fe200078e00ff */
[----:B------:R-:W-:Y:S01]  /*3580*/  FSEL R18, R18, R8, !P0 ;  /* 0x0000000812127208 */ /* 0x000fe20004000000 */
[----:B------:R-:W-:Y:S01]  /*3590*/  BSSY.RECONVERGENT B4, `(.L_x_40) ;  /* 0x0000017000047945 */ /* 0x000fe20003800200 */
[----:B------:R-:W0:Y:S01]  /*35a0*/  MUFU.RCP64H R15, R19 ;  /* 0x00000013000f7308 */ /* 0x000e220000001800 */
[----:B------:R-:W-:-:S03]  /*35b0*/  FSETP.GEU.AND P2, PT, |R11|, 6.5827683646048100446e-37, PT ;  /* 0x036000000b00780b */ /* 0x000fc60003f4e200 */
[----:B0-----:R-:W-:-:S08]  /*35c0*/  DFMA R16, -R18, R14, 1 ;  /* 0x3ff000001210742b */ /* 0x001fd0000000010e */
[----:B------:R-:W-:-:S08]  /*35d0*/  DFMA R16, R16, R16, R16 ;  /* 0x000000101010722b */ /* 0x000fd00000000010 */
[----:B------:R-:W-:-:S08]  /*35e0*/  DFMA R16, R14, R16, R14 ;  /* 0x000000100e10722b */ /* 0x000fd0000000000e */
[----:B------:R-:W-:-:S08]  /*35f0*/  DFMA R14, -R18, R16, 1 ;  /* 0x3ff00000120e742b */ /* 0x000fd00000000110 */
[----:B------:R-:W-:-:S08]  /*3600*/  DFMA R14, R16, R14, R16 ;  /* 0x0000000e100e722b */ /* 0x000fd00000000010 */
        /* <DEDUP_REMOVED lines=15> */
.L_x_41:
[----:B------:R-:W-:Y:S05]  /*3700*/  BSYNC.RECONVERGENT B4 ;  /* 0x0000000000047941 */ /* 0x000fea0003800200 */
.L_x_40:
[----:B------:R-:W-:Y:S01]  /*3710*/  DADD R10, RZ, R14 ;  /* 0x00000000ff0a7229 */ /* 0x000fe2000000000e */
[----:B------:R-:W-:Y:S10]  /*3720*/  @!P1 BRA `(.L_x_42) ;  /* 0x0000000000149947 */ /* 0x000ff40003800000 */
.L_x_37:
[----:B------:R-:W0:Y:S02]  /*3730*/  LDC.64 R14, c[0x0][0x398] ;  /* 0x0000e600ff0e7b82 */ /* 0x000e240000000a00 */
[----:B0-----:R-:W2:Y:S02]  /*3740*/  LDG.E.U8 R14, desc[UR12][R14.64+0x22] ;  /* 0x0000220c0e0e7981 */ /* 0x001ea4000c1e1100 */
[----:B--2---:R-:W-:-:S13]  /*3750*/  ISETP.NE.AND P0, PT, R14, RZ, PT ;  /* 0x000000ff0e00720c */ /* 0x004fda0003f05270 */
[----:B------:R-:W-:Y:S05]  /*3760*/  @!P0 BREAK.RELIABLE B3 ;  /* 0x0000000000038942 */ /* 0x000fea0003800100 */
[----:B------:R-:W-:Y:S05]  /*3770*/  @!P0 BRA `(.L_x_43) ;  /* 0x0000001400048947 */ /* 0x000fea0003800000 */
.L_x_42:
[----:B------:R-:W-:Y:S05]  /*3780*/  BSYNC.RELIABLE B3 ;  /* 0x0000000000037941 */ /* 0x000fea0003800100 */
.L_x_35:
[----:B------:R-:W2:Y:S04]  /*3790*/  LDG.E.64 R18, desc[UR12][R6.64] ;  /* 0x0000000c06127981 */ /* 0x000ea8000c1e1b00 */
[----:B------:R0:W5:Y:S01]  /*37a0*/  LDG.E.64 R30, desc[UR12][R6.64+0x8] ;  /* 0x0000080c061e7981 */ /* 0x000162000c1e1b00 */
[C---:B------:R-:W-:Y:S01]  /*37b0*/  DMUL R28, R8.reuse, R8 ;  /* 0x00000008081c7228 */ /* 0x040fe20000000000 */
[----:B------:R-:W-:Y:S01]  /*37c0*/  IMAD.MOV.U32 R16, RZ, RZ, 0x1 ;  /* 0x00000001ff107424 */ /* 0x000fe200078e00ff */
[----:B------:R-:W-:Y:S06]  /*37d0*/  BSSY.RECONVERGENT B3, `(.L_x_44) ;  /* 0x0000016000037945 */ /* 0x000fec0003800200 */
[----:B------:R-:W-:-:S08]  /*37e0*/  DMUL R28, R8, R28 ;  /* 0x0000001c081c7228 */ /* 0x000fd00000000000 */
[----:B------:R-:W-:-:S06]  /*37f0*/  DMUL R14, R28, R28 ;  /* 0x0000001c1c0e7228 */ /* 0x000fcc0000000000 */
[----:B------:R-:W1:Y:S02]  /*3800*/  MUFU.RCP64H R17, R15 ;  /* 0x0000000f00117308 */ /* 0x000e640000001800 */
[----:B-1----:R-:W-:-:S08]  /*3810*/  DFMA R20, -R14, R16, 1 ;  /* 0x3ff000000e14742b */ /* 0x002fd00000000110 */
[----:B------:R-:W-:-:S08]  /*3820*/  DFMA R20, R20, R20, R20 ;  /* 0x000000141414722b */ /* 0x000fd00000000014 */
[----:B------:R-:W-:-:S08]  /*3830*/  DFMA R20, R16, R20, R16 ;  /* 0x000000141014722b */ /* 0x000fd00000000010 */
[----:B------:R-:W-:-:S08]  /*3840*/  DFMA R16, -R14, R20, 1 ;  /* 0x3ff000000e10742b */ /* 0x000fd00000000114 */
[----:B------:R-:W-:-:S08]  /*3850*/  DFMA R16, R20, R16, R20 ;  /* 0x000000101410722b */ /* 0x000fd00000000014 */
[----:B--2---:R-:W-:Y:S01]  /*3860*/  DMUL R32, R18, R16 ;  /* 0x0000001012207228 */ /* 0x004fe20000000000 */
[----:B------:R-:W-:-:S07]  /*3870*/  FSETP.GEU.AND P2, PT, |R19|, 6.5827683646048100446e-37, PT ;  /* 0x036000001300780b */ /* 0x000fce0003f4e200 */
[----:B------:R-:W-:-:S08]  /*3880*/  DFMA R20, -R14, R32, R18 ;  /* 0x000000200e14722b */ /* 0x000fd00000000112 */
[----:B------:R-:W-:-:S10]  /*3890*/  DFMA R32, R16, R20, R32 ;  /* 0x000000141020722b */ /* 0x000fd40000000020 */
[----:B------:R-:W-:-:S05]  /*38a0*/  FFMA R0, RZ, R15, R33 ;  /* 0x0000000fff007223 */ /* 0x000fca0000000021 */
[----:B------:R-:W-:-:S13]  /*38b0*/  FSETP.GT.AND P0, PT, |R0|, 1.469367938527859385e-39, PT ;  /* 0x001000000000780b */ /* 0x000fda0003f04200 */
[----:B0-----:R-:W-:Y:S05]  /*38c0*/  @P0 BRA P2, `(.L_x_45) ;  /* 0x0000000000180947 */ /* 0x001fea0001000000 */
[----:B------:R-:W-:Y:S01]  /*38d0*/  IMAD.MOV.U32 R17, RZ, RZ, R18 ;  /* 0x000000ffff117224 */ /* 0x000fe200078e0012 */
[----:B------:R-:W-:Y:S01]  /*38e0*/  MOV R0, 0x3910 ;  /* 0x0000391000007802 */ /* 0x000fe20000000f00 */
[----:B------:R-:W-:-:S07]  /*38f0*/  IMAD.MOV.U32 R16, RZ, RZ, R19 ;  /* 0x000000ffff107224 */ /* 0x000fce00078e0013 */
[----:B-----5:R-:W-:Y:S05]  /*3900*/  CALL.REL.NOINC `($__internal_0_$__cuda_sm20_div_rn_f64_full) ;  /* 0x0000001400407944 */ /* 0x020fea0003c00000 */
[----:B------:R-:W-:Y:S02]  /*3910*/  IMAD.MOV.U32 R32, RZ, RZ, R15 ;  /* 0x000000ffff207224 */ /* 0x000fe400078e000f */
[----:B------:R-:W-:-:S07]  /*3920*/  IMAD.MOV.U32 R33, RZ, RZ, R14 ;  /* 0x000000ffff217224 */ /* 0x000fce00078e000e */
.L_x_45:
[----:B------:R-:W-:Y:S05]  /*3930*/  BSYNC.RECONVERGENT B3 ;  /* 0x0000000000037941 */ /* 0x000fea0003800200 */
.L_x_44:
[----:B------:R-:W0:Y:S01]  /*3940*/  MUFU.RCP64H R15, R29 ;  /* 0x0000001d000f7308 */ /* 0x000e220000001800 */
[----:B------:R-:W-:Y:S01]  /*3950*/  IMAD.MOV.U32 R14, RZ, RZ, 0x1 ;  /* 0x00000001ff0e7424 */ /* 0x000fe200078e00ff */
[----:B-----5:R-:W-:Y:S01]  /*3960*/  FSETP.GEU.AND P2, PT, |R31|, 6.5827683646048100446e-37, PT ;  /* 0x036000001f00780b */ /* 0x020fe20003f4e200 */
[----:B------:R-:W-:Y:S04]  /*3970*/  BSSY.RECONVERGENT B3, `(.L_x_46) ;  /* 0x0000015000037945 */ /* 0x000fe80003800200 */
        /* <DEDUP_REMOVED lines=20> */
.L_x_47:
[----:B------:R-:W-:Y:S05]  /*3ac0*/  BSYNC.RECONVERGENT B3 ;  /* 0x0000000000037941 */ /* 0x000fea0003800200 */
.L_x_46:
[----:B------:R-:W-:-:S08]  /*3ad0*/  DADD R14, -R14, R32 ;  /* 0x000000000e0e7229 */ /* 0x000fd00000000120 */
[----:B------:R-:W-:Y:S01]  /*3ae0*/  DADD R10, R14, R10 ;  /* 0x000000000e0a7229 */ /* 0x000fe2000000000a */
[----:B------:R-:W-:Y:S10]  /*3af0*/  @P1 BRA `(.L_x_43) ;  /* 0x0000001000241947 */ /* 0x000ff40003800000 */
[----:B------:R-:W0:Y:S02]  /*3b00*/  LDC.64 R14, c[0x0][0x398] ;  /* 0x0000e600ff0e7b82 */ /* 0x000e240000000a00 */
[----:B0-----:R-:W2:Y:S02]  /*3b10*/  LDG.E.64 R14, desc[UR12][R14.64+0x18] ;  /* 0x0000180c0e0e7981 */ /* 0x001ea4000c1e1b00 */
[----:B--2---:R-:W-:-:S14]  /*3b20*/  DSETP.GEU.AND P0, PT, R8, R14, PT ;  /* 0x0000000e0800722a */ /* 0x004fdc0003f0e000 */
[----:B------:R-:W-:Y:S05]  /*3b30*/  @P0 BRA `(.L_x_43) ;  /* 0x0000001000140947 */ /* 0x000fea0003800000 */
[----:B------:R-:W0:Y:S01]  /*3b40*/  MUFU.RSQ64H R17, R9 ;  /* 0x0000000900117308 */ /* 0x000e220000001c00 */
[----:B------:R-:W-:Y:S01]  /*3b50*/  VIADD R16, R9, 0xfcb00000 ;  /* 0xfcb0000009107836 */ /* 0x000fe20000000000 */
[----:B------:R-:W-:Y:S01]  /*3b60*/  BSSY.RECONVERGENT B0, `(.L_x_48) ;  /* 0x000001a000007945 */ /* 0x000fe20003800200 */
[----:B------:R-:W-:Y:S02]  /*3b70*/  IMAD.MOV.U32 R18, RZ, RZ, 0x0 ;  /* 0x00000000ff127424 */ /* 0x000fe400078e00ff */
[----:B------:R-:W-:Y:S01]  /*3b80*/  IMAD.MOV.U32 R19, RZ, RZ, 0x3fd80000 ;  /* 0x3fd80000ff137424 */ /* 0x000fe200078e00ff */
        /* <DEDUP_REMOVED lines=23> */
.L_x_49:
[----:B------:R-:W-:Y:S05]  /*3d00*/  BSYNC.RECONVERGENT B0 ;  /* 0x0000000000007941 */ /* 0x000fea0003800200 */
.L_x_48:
[----:B------:R-:W2:Y:S04]  /*3d10*/  LDG.E.64 R18, desc[UR12][R6.64+0x18] ;  /* 0x0000180c06127981 */ /* 0x000ea8000c1e1b00 */
[----:B------:R-:W3:Y:S04]  /*3d20*/  LDG.E.64 R14, desc[UR12][R6.64+0x20] ;  /* 0x0000200c060e7981 */ /* 0x000ee8000c1e1b00 */
[----:B------:R0:W5:Y:S01]  /*3d30*/  LDG.E.64 R28, desc[UR12][R6.64+0x28] ;  /* 0x0000280c061c7981 */ /* 0x000162000c1e1b00 */
[----:B------:R-:W-:Y:S01]  /*3d40*/  IMAD.MOV.U32 R16, RZ, RZ, 0x1 ;  /* 0x00000001ff107424 */ /* 0x000fe200078e00ff */
[----:B------:R-:W-:Y:S01]  /*3d50*/  BSSY.RECONVERGENT B3, `(.L_x_50) ;  /* 0x0000018000037945 */ /* 0x000fe20003800200 */
[----:B--2---:R-:W1:Y:S01]  /*3d60*/  MUFU.RCP64H R17, R19 ;  /* 0x0000001300117308 */ /* 0x004e620000001800 */
[----:B---3--:R-:W-:-:S10]  /*3d70*/  DADD R32, -R14, R30 ;  /* 0x000000000e207229 */ /* 0x008fd4000000011e */
[----:B------:R-:W-:Y:S01]  /*3d80*/  FSETP.GEU.AND P1, PT, |R33|, 6.5827683646048100446e-37, PT ;  /* 0x036000002100780b */ /* 0x000fe20003f2e200 */
[----:B-1----:R-:W-:-:S08]  /*3d90*/  DFMA R20, -R18, R16, 1 ;  /* 0x3ff000001214742b */ /* 0x002fd00000000110 */
        /* <DEDUP_REMOVED lines=9> */
[----:B0-----:R-:W-:Y:S05]  /*3e30*/  @P0 BRA P1, `(.L_x_51) ;  /* 0x0000000000240947 */ /* 0x001fea0000800000 */
[----:B------:R-:W-:Y:S01]  /*3e40*/  IMAD.MOV.U32 R17, RZ, RZ, R32 ;  /* 0x000000ffff117224 */ /* 0x000fe200078e0020 */
[----:B------:R-:W-:Y:S01]  /*3e50*/  MOV R16, R33 ;  /* 0x0000002100107202 */ /* 0x000fe20000000f00 */
[----:B------:R-:W-:Y:S01]  /*3e60*/  IMAD.MOV.U32 R14, RZ, RZ, R18 ;  /* 0x000000ffff0e7224 */ /* 0x000fe200078e0012 */
[----:B------:R-:W-:Y:S01]  /*3e70*/  MOV R0, 0x3ea0 ;  /* 0x00003ea000007802 */ /* 0x000fe20000000f00 */
[----:B------:R-:W-:-:S07]  /*3e80*/  IMAD.MOV.U32 R15, RZ, RZ, R19 ;  /* 0x000000ffff0f7224 */ /* 0x000fce00078e0013 */
[----:B-----5:R-:W-:Y:S05]  /*3e90*/  CALL.REL.NOINC `($__internal_0_$__cuda_sm20_div_rn_f64_full) ;  /* 0x0000000c00dc7944 */ /* 0x020fea0003c00000 */
[----:B------:R-:W-:-:S04]  /*3ea0*/  LOP3.LUT R15, R15, R14, RZ, 0x3c, !PT ;  /* 0x0000000e0f0f7212 */ /* 0x000fc800078e3cff */
[----:B------:R-:W-:-:S04]  /*3eb0*/  LOP3.LUT R14, R15, R14, RZ, 0x3c, !PT ;  /* 0x0000000e0f0e7212 */ /* 0x000fc800078e3cff */
[----:B------:R-:W-:-:S07]  /*3ec0*/  LOP3.LUT R15, R15, R14, RZ, 0x3c, !PT ;  /* 0x0000000e0f0f7212 */ /* 0x000fce00078e3cff */
.L_x_51:
[----:B------:R-:W-:Y:S05]  /*3ed0*/  BSYNC.RECONVERGENT B3 ;  /* 0x0000000000037941 */ /* 0x000fea0003800200 */
.L_x_50:
[----:B------:R-:W-:Y:S01]  /*3ee0*/  DMUL R14, R14, -R14 ;  /* 0x8000000e0e0e7228 */ /* 0x000fe20000000000 */
[----:B------:R-:W-:Y:S01]  /*3ef0*/  IMAD.MOV.U32 R16, RZ, RZ, 0x652b82fe ;  /* 0x652b82feff107424 */ /* 0x000fe200078e00ff */
[----:B------:R-:W-:Y:S01]  /*3f00*/  UMOV UR8, 0xfefa39ef ;  /* 0xfefa39ef00087882 */ /* 0x000fe20000000000 */
[----:B------:R-:W-:Y:S01]  /*3f10*/  IMAD.MOV.U32 R17, RZ, RZ, 0x3ff71547 ;  /* 0x3ff71547ff117424 */ /* 0x000fe200078e00ff */
[----:B------:R-:W-:Y:S01]  /*3f20*/  UMOV UR9, 0x3fe62e42 ;  /* 0x3fe62e4200097882 */ /* 0x000fe20000000000 */
[----:B------:R-:W-:Y:S04]  /*3f30*/  BSSY.RECONVERGENT B0, `(.L_x_52) ;  /* 0x000003d000007945 */ /* 0x000fe80003800200 */
[----:B------:R-:W-:Y:S01]  /*3f40*/  DFMA R16, R14, R16, 6.75539944105574400000e+15 ;  /* 0x433800000e10742b */ /* 0x000fe20000000010 */
[----:B------:R-:W-:-:S07]  /*3f50*/  FSETP.GEU.AND P0, PT, |R15|, 4.1917929649353027344, PT ;  /* 0x4086232b0f00780b */ /* 0x000fce0003f0e200 */
[----:B------:R-:W-:-:S08]  /*3f60*/  DADD R18, R16, -6.75539944105574400000e+15 ;  /* 0xc338000010127429 */ /* 0x000fd00000000000 */
[----:B------:R-:W-:Y:S01]  /*3f70*/  DFMA R20, R18, -UR8, R14 ;  /* 0x8000000812147c2b */ /* 0x000fe2000800000e */
[----:B------:R-:W-:Y:S01]  /*3f80*/  UMOV UR8, 0x3b39803f ;  /* 0x3b39803f00087882 */ /* 0x000fe20000000000 */
[----:B------:R-:W-:-:S06]  /*3f90*/  UMOV UR9, 0x3c7abc9e ;  /* 0x3c7abc9e00097882 */ /* 0x000fcc0000000000 */
[----:B------:R-:W-:Y:S01]  /*3fa0*/  DFMA R18, R18, -UR8, R20 ;  /* 0x8000000812127c2b */ /* 0x000fe20008000014 */
[----:B------:R-:W-:Y:S01]  /*3fb0*/  UMOV UR8, 0x69ce2bdf ;  /* 0x69ce2bdf00087882 */ /* 0x000fe20000000000 */
[----:B------:R-:W-:Y:S01]  /*3fc0*/  IMAD.MOV.U32 R20, RZ, RZ, -0x35dec16 ;  /* 0xfca213eaff147424 */ /* 0x000fe200078e00ff */
[----:B------:R-:W-:Y:S01]  /*3fd0*/  UMOV UR9, 0x3e5ade15 ;  /* 0x3e5ade1500097882 */ /* 0x000fe20000000000 */
[----:B------:R-:W-:-:S06]  /*3fe0*/  IMAD.MOV.U32 R21, RZ, RZ, 0x3e928af3 ;  /* 0x3e928af3ff157424 */ /* 0x000fcc00078e00ff */
[----:B------:R-:W-:Y:S01]  /*3ff0*/  DFMA R20, R18, UR8, R20 ;  /* 0x0000000812147c2b */ /* 0x000fe20008000014 */
[----:B------:R-:W-:Y:S01]  /*4000*/  UMOV UR8, 0x62401315 ;  /* 0x6240131500087882 */ /* 0x000fe20000000000 */
[----:B------:R-:W-:-:S06]  /*4010*/  UMOV UR9, 0x3ec71dee ;  /* 0x3ec71dee00097882 */ /* 0x000fcc0000000000 */
[----:B------:R-:W-:Y:S01]  /*4020*/  DFMA R20, R18, R20, UR8 ;  /* 0x0000000812147e2b */ /* 0x000fe20008000014 */
        /* <DEDUP_REMOVED lines=13> */
[----:B------:R-:W0:Y:S01]  /*4100*/  MUFU.RCP64H R21, R9 ;  /* 0x0000000900157308 */ /* 0x000e220000001800 */
[----:B------:R-:W-:Y:S01]  /*4110*/  UMOV UR9, 0x3fa55555 ;  /* 0x3fa5555500097882 */ /* 0x000fe20000000000 */
[----:B------:R-:W-:-:S04]  /*4120*/  IMAD.MOV.U32 R20, RZ, RZ, 0x1 ;  /* 0x00000001ff147424 */ /* 0x000fc800078e00ff */
[----:B------:R-:W-:Y:S01]  /*4130*/  DFMA R32, R18, R32, UR8 ;  /* 0x0000000812207e2b */ /* 0x000fe20008000020 */
[----:B------:R-:W-:Y:S01]  /*4140*/  UMOV UR8, 0x55555511 ;  /* 0x5555551100087882 */ /* 0x000fe20000000000 */
[----:B------:R-:W-:-:S06]  /*4150*/  UMOV UR9, 0x3fc55555 ;  /* 0x3fc5555500097882 */ /* 0x000fcc0000000000 */
[----:B------:R-:W-:Y:S01]  /*4160*/  DFMA R32, R18, R32, UR8 ;  /* 0x0000000812207e2b */ /* 0x000fe20008000020 */
[----:B------:R-:W-:Y:S01]  /*4170*/  UMOV UR8, 0xb ;  /* 0x0000000b00087882 */ /* 0x000fe20000000000 */
[----:B------:R-:W-:Y:S01]  /*4180*/  UMOV UR9, 0x3fe00000 ;  /* 0x3fe0000000097882 */ /* 0x000fe20000000000 */
[----:B0-----:R-:W-:-:S05]  /*4190*/  DFMA R34, -R8, R20, 1 ;  /* 0x3ff000000822742b */ /* 0x001fca0000000114 */
[----:B------:R-:W-:-:S03]  /*41a0*/  DFMA R32, R18, R32, UR8 ;  /* 0x0000000812207e2b */ /* 0x000fc60008000020 */
[----:B------:R-:W-:-:S05]  /*41b0*/  DFMA R34, R34, R34, R34 ;  /* 0x000000222222722b */ /* 0x000fca0000000022 */
[----:B------:R-:W-:-:S03]  /*41c0*/  DFMA R32, R18, R32, 1 ;  /* 0x3ff000001220742b */ /* 0x000fc60000000020 */
[----:B------:R-:W-:-:S05]  /*41d0*/  DFMA R34, R20, R34, R20 ;  /* 0x000000221422722b */ /* 0x000fca0000000014 */
[----:B------:R-:W-:-:S03]  /*41e0*/  DFMA R20, R18, R32, 1 ;  /* 0x3ff000001214742b */ /* 0x000fc60000000020 */
[----:B------:R-:W-:-:S07]  /*41f0*/  DFMA R18, -R8, R34, 1 ;  /* 0x3ff000000812742b */ /* 0x000fce0000000122 */
[----:B------:R-:W-:Y:S01]  /*4200*/  IMAD R33, R16, 0x100000, R21 ;  /* 0x0010000010217824 */ /* 0x000fe200078e0215 */
[----:B------:R-:W-:Y:S01]  /*4210*/  DFMA R18, R34, R18, R34 ;  /* 0x000000122212722b */ /* 0x000fe20000000022 */
[----:B------:R-:W-:Y:S01]  /*4220*/  MOV R32, R20 ;  /* 0x0000001400207202 */ /* 0x000fe20000000f00 */
[----:B------:R-:W-:Y:S09]  /*4230*/  @!P0 BRA `(.L_x_53) ;  /* 0x0000000000308947 */ /* 0x000ff20003800000 */
[----:B------:R-:W-:Y:S01]  /*4240*/  FSETP.GEU.AND P1, PT, |R15|, 4.2275390625, PT ;  /* 0x408748000f00780b */ /* 0x000fe20003f2e200 */
[C---:B------:R-:W-:Y:S02]  /*4250*/  DADD R32, R14.reuse, +INF ;  /* 0x7ff000000e207429 */ /* 0x040fe40000000000 */
[----:B------:R-:W-:-:S08]  /*4260*/  DSETP.GEU.AND P0, PT, R14, RZ, PT ;  /* 0x000000ff0e00722a */ /* 0x000fd00003f0e000 */
[----:B------:R-:W-:Y:S02]  /*4270*/  FSEL R32, R32, RZ, P0 ;  /* 0x000000ff20207208 */ /* 0x000fe40000000000 */
[----:B------:R-:W-:Y:S02]  /*4280*/  @!P1 LEA.HI R0, R16, R16, RZ, 0x1 ;  /* 0x0000001010009211 */ /* 0x000fe400078f08ff */
[----:B------:R-:W-:Y:S02]  /*4290*/  FSEL R33, R33, RZ, P0 ;  /* 0x000000ff21217208 */ /* 0x000fe40000000000 */
[----:B------:R-:W-:-:S05]  /*42a0*/  @!P1 SHF.R.S32.HI R15, RZ, 0x1, R0 ;  /* 0x00000001ff0f9819 */ /* 0x000fca0000011400 */
[----:B------:R-:W-:Y:S02]  /*42b0*/  @!P1 IMAD.IADD R14, R16, 0x1, -R15 ;  /* 0x00000001100e9824 */ /* 0x000fe400078e0a0f */
[----:B------:R-:W-:-:S03]  /*42c0*/  @!P1 IMAD R21, R15, 0x100000, R21 ;  /* 0x001000000f159824 */ /* 0x000fc600078e0215 */
[----:B------:R-:W-:Y:S01]  /*42d0*/  @!P1 LEA R15, R14, 0x3ff00000, 0x14 ;  /* 0x3ff000000e0f9811 */ /* 0x000fe200078ea0ff */
[----:B------:R-:W-:-:S06]  /*42e0*/  @!P1 IMAD.MOV.U32 R14, RZ, RZ, RZ ;  /* 0x000000ffff0e9224 */ /* 0x000fcc00078e00ff */
[----:B------:R-:W-:-:S11]  /*42f0*/  @!P1 DMUL R32, R20, R14 ;  /* 0x0000000e14209228 */ /* 0x000fd60000000000 */
.L_x_53:
[----:B------:R-:W-:Y:S05]  /*4300*/  BSYNC.RECONVERGENT B0 ;  /* 0x0000000000007941 */ /* 0x000fea0003800200 */
.L_x_52:
[----:B-----5:R-:W-:Y:S01]  /*4310*/  DMUL R28, R28, R32 ;  /* 0x000000201c1c7228 */ /* 0x020fe20000000000 */
[----:B------:R-:W-:Y:S07]  /*4320*/  BSSY.RECONVERGENT B3, `(.L_x_54) ;  /* 0x0000011000037945 */ /* 0x000fee0003800200 */
[----:B------:R-:W-:Y:S02]  /*4330*/  DMUL R14, R28, R18 ;  /* 0x000000121c0e7228 */ /* 0x000fe40000000000 */
[----:B------:R-:W-:-:S06]  /*4340*/  FSETP.GEU.AND P1, PT, |R29|, 6.5827683646048100446e-37, PT ;  /* 0x036000001d00780b */ /* 0x000fcc0003f2e200 */
[----:B------:R-:W-:-:S08]  /*4350*/  DFMA R16, -R8, R14, R28 ;  /* 0x0000000e0810722b */ /* 0x000fd0000000011c */
        /* <DEDUP_REMOVED lines=13> */
.L_x_55:
[----:B------:R-:W-:Y:S05]  /*4430*/  BSYNC.RECONVERGENT B3 ;  /* 0x0000000000037941 */ /* 0x000fea0003800200 */
.L_x_54:
[----:B------:R-:W2:Y:S04]  /*4440*/  LDG.E.64 R18, desc[UR12][R6.64+0x30] ;  /* 0x0000300c06127981 */ /* 0x000ea8000c1e1b00 */
[----:B------:R-:W3:Y:S04]  /*4450*/  LDG.E.64 R16, desc[UR12][R6.64+0x38] ;  /* 0x0000380c06107981 */ /* 0x000ee8000c1e1b00 */
[----:B------:R-:W5:Y:S01]  /*4460*/  LDG.E.64 R6, desc[UR12][R6.64+0x40] ;  /* 0x0000400c06067981 */ /* 0x000f62000c1e1b00 */
[----:B------:R-:W-:Y:S01]  /*4470*/  IMAD.MOV.U32 R20, RZ, RZ, 0x1 ;  /* 0x00000001ff147424 */ /* 0x000fe200078e00ff */
[----:B------:R-:W-:Y:S01]  /*4480*/  BSSY.RECONVERGENT B3, `(.L_x_56) ;  /* 0x0000018000037945 */ /* 0x000fe20003800200 */
[----:B------:R-:W-:Y:S01]  /*4490*/  DADD R10, R10, -R14 ;  /* 0x000000000a0a7229 */ /* 0x000fe2000000080e */
[----:B--2---:R-:W0:Y:S01]  /*44a0*/  MUFU.RCP64H R21, R19 ;  /* 0x0000001300157308 */ /* 0x004e220000001800 */
[----:B---3--:R-:W-:-:S10]  /*44b0*/  DADD R30, -R16, R30 ;  /* 0x00000000101e7229 */ /* 0x008fd4000000011e */
[----:B------:R-:W-:Y:S01]  /*44c0*/  FSETP.GEU.AND P1, PT, |R31|, 6.5827683646048100446e-37, PT ;  /* 0x036000001f00780b */ /* 0x000fe20003f2e200 */
        /* <DEDUP_REMOVED lines=16> */
[----:B-----5:R-:W-:Y:S05]  /*45d0*/  CALL.REL.NOINC `($__internal_0_$__cuda_sm20_div_rn_f64_full) ;  /* 0x00000008000c7944 */ /* 0x020fea0003c00000 */
[----:B------:R-:W-:Y:S02]  /*45e0*/  IMAD.MOV.U32 R16, RZ, RZ, R15 ;  /* 0x000000ffff107224 */ /* 0x000fe400078e000f */
[----:B------:R-:W-:-:S07]  /*45f0*/  IMAD.MOV.U32 R17, RZ, RZ, R14 ;  /* 0x000000ffff117224 */ /* 0x000fce00078e000e */
.L_x_57:
[----:B------:R-:W-:Y:S05]  /*4600*/  BSYNC.RECONVERGENT B3 ;  /* 0x0000000000037941 */ /* 0x000fea0003800200 */
.L_x_56:
[----:B------:R-:W-:Y:S01]  /*4610*/  DMUL R16, R16, -R16 ;  /* 0x8000001010107228 */ /* 0x000fe20000000000 */
[----:B------:R-:W-:Y:S01]  /*4620*/  IMAD.MOV.U32 R14, RZ, RZ, 0x652b82fe ;  /* 0x652b82feff0e7424 */ /* 0x000fe200078e00ff */
[----:B------:R-:W-:Y:S01]  /*4630*/  UMOV UR8, 0xfefa39ef ;  /* 0xfefa39ef00087882 */ /* 0x000fe20000000000 */
[----:B------:R-:W-:Y:S01]  /*4640*/  IMAD.MOV.U32 R15, RZ, RZ, 0x3ff71547 ;  /* 0x3ff71547ff0f7424 */ /* 0x000fe200078e00ff */
[----:B------:R-:W-:Y:S01]  /*4650*/  UMOV UR9, 0x3fe62e42 ;  /* 0x3fe62e4200097882 */ /* 0x000fe20000000000 */
[----:B------:R-:W0:Y:S01]  /*4660*/  MUFU.RCP64H R29, R9 ;  /* 0x00000009001d7308 */ /* 0x000e220000001800 */
[----:B------:R-:W-:Y:S01]  /*4670*/  IMAD.MOV.U32 R28, RZ, RZ, 0x1 ;  /* 0x00000001ff1c7424 */ /* 0x000fe200078e00ff */
[----:B------:R-:W-:Y:S02]  /*4680*/  BSSY.RECONVERGENT B0, `(.L_x_58) ;  /* 0x000003c000007945 */ /* 0x000fe40003800200 */
[----:B------:R-:W-:Y:S01]  /*4690*/  DFMA R14, R16, R14, 6.75539944105574400000e+15 ;  /* 0x43380000100e742b */ /* 0x000fe2000000000e */
[----:B------:R-:W-:-:S07]  /*46a0*/  FSETP.GEU.AND P0, PT, |R17|, 4.1917929649353027344, PT ;  /* 0x4086232b1100780b */ /* 0x000fce0003f0e200 */
[----:B------:R-:W-:Y:S02]  /*46b0*/  DADD R18, R14, -6.75539944105574400000e+15 ;  /* 0xc33800000e127429 */ /* 0x000fe40000000000 */
[----:B0-----:R-:W-:-:S06]  /*46c0*/  DFMA R30, -R8, R28, 1 ;  /* 0x3ff00000081e742b */ /* 0x001fcc000000011c */
[----:B------:R-:W-:Y:S01]  /*46d0*/  DFMA R20, R18, -UR8, R16 ;  /* 0x8000000812147c2b */ /* 0x000fe20008000010 */
[----:B------:R-:W-:Y:S01]  /*46e0*/  UMOV UR8, 0x3b39803f ;  /* 0x3b39803f00087882 */ /* 0x000fe20000000000 */
[----:B------:R-:W-:Y:S01]  /*46f0*/  UMOV UR9, 0x3c7abc9e ;  /* 0x3c7abc9e00097882 */ /* 0x000fe20000000000 */
[----:B------:R-:W-:-:S05]  /*4700*/  DFMA R30, R30, R30, R30 ;  /* 0x0000001e1e1e722b */ /* 0x000fca000000001e */
[----:B------:R-:W-:Y:S01]  /*4710*/  DFMA R18, R18, -UR8, R20 ;  /* 0x8000000812127c2b */ /* 0x000fe20008000014 */
[----:B------:R-:W-:Y:S01]  /*4720*/  UMOV UR8, 0x69ce2bdf ;  /* 0x69ce2bdf00087882 */ /* 0x000fe20000000000 */
[----:B------:R-:W-:Y:S01]  /*4730*/  IMAD.MOV.U32 R20, RZ, RZ, -0x35dec16 ;  /* 0xfca213eaff147424 */ /* 0x000fe200078e00ff */
[----:B------:R-:W-:Y:S01]  /*4740*/  MOV R21, 0x3e928af3 ;  /* 0x3e928af300157802 */ /* 0x000fe20000000f00 */
[----:B------:R-:W-:Y:S01]  /*4750*/  UMOV UR9, 0x3e5ade15 ;  /* 0x3e5ade1500097882 */ /* 0x000fe20000000000 */
[----:B------:R-:W-:-:S04]  /*4760*/  DFMA R30, R28, R30, R28 ;  /* 0x0000001e1c1e722b */ /* 0x000fc8000000001c */
        /* <DEDUP_REMOVED lines=24> */
[----:B------:R-:W-:-:S08]  /*48f0*/  DFMA R20, R18, R20, UR8 ;  /* 0x0000000812147e2b */ /* 0x000fd00008000014 */
[----:B------:R-:W-:-:S08]  /*4900*/  DFMA R20, R18, R20, 1 ;  /* 0x3ff000001214742b */ /* 0x000fd00000000014 */
[----:B------:R-:W-:Y:S02]  /*4910*/  DFMA R28, R18, R20, 1 ;  /* 0x3ff00000121c742b */ /* 0x000fe40000000014 */
[----:B------:R-:W-:-:S08]  /*4920*/  DFMA R18, -R8, R30, 1 ;  /* 0x3ff000000812742b */ /* 0x000fd0000000011e */
[----:B------:R-:W-:Y:S01]  /*4930*/  DFMA R18, R30, R18, R30 ;  /* 0x000000121e12722b */ /* 0x000fe2000000001e */
[----:B------:R-:W-:Y:S02]  /*4940*/  IMAD R21, R14, 0x100000, R29 ;  /* 0x001000000e157824 */ /* 0x000fe400078e021d */
[----:B------:R-:W-:Y:S01]  /*4950*/  IMAD.MOV.U32 R20, RZ, RZ, R28 ;  /* 0x000000ffff147224 */ /* 0x000fe200078e001c */
[----:B------:R-:W-:Y:S07]  /*4960*/  @!P0 BRA `(.L_x_59) ;  /* 0x0000000000348947 */ /* 0x000fee0003800000 */
[----:B------:R-:W-:Y:S01]  /*4970*/  FSETP.GEU.AND P1, PT, |R17|, 4.2275390625, PT ;  /* 0x408748001100780b */ /* 0x000fe20003f2e200 */
[C---:B------:R-:W-:Y:S02]  /*4980*/  DADD R20, R16.reuse, +INF ;  /* 0x7ff0000010147429 */ /* 0x040fe40000000000 */
[----:B------:R-:W-:-:S08]  /*4990*/  DSETP.GEU.AND P0, PT, R16, RZ, PT ;  /* 0x000000ff1000722a */ /* 0x000fd00003f0e000 */
[----:B------:R-:W-:Y:S02]  /*49a0*/  FSEL R20, R20, RZ, P0 ;  /* 0x000000ff14147208 */ /* 0x000fe40000000000 */
[----:B------:R-:W-:Y:S01]  /*49b0*/  @!P1 LEA.HI R0, R14, R14, RZ, 0x1 ;  /* 0x0000000e0e009211 */ /* 0x000fe200078f08ff */
[----:B------:R-:W-:Y:S01]  /*49c0*/  @!P1 IMAD.MOV.U32 R16, RZ, RZ, RZ ;  /* 0x000000ffff109224 */ /* 0x000fe200078e00ff */
[----:B------:R-:W-:Y:S02]  /*49d0*/  FSEL R21, R21, RZ, P0 ;  /* 0x000000ff15157208 */ /* 0x000fe40000000000 */
[----:B------:R-:W-:-:S05]  /*49e0*/  @!P1 SHF.R.S32.HI R15, RZ, 0x1, R0 ;  /* 0x00000001ff0f9819 */ /* 0x000fca0000011400 */
[----:B------:R-:W-:Y:S02]  /*49f0*/  @!P1 IMAD.IADD R14, R14, 0x1, -R15 ;  /* 0x000000010e0e9824 */ /* 0x000fe400078e0a0f */
[----:B------:R-:W-:-:S03]  /*4a00*/  @!P1 IMAD R15, R15, 0x100000, R29 ;  /* 0x001000000f0f9824 */ /* 0x000fc600078e021d */
[----:B------:R-:W-:Y:S01]  /*4a10*/  @!P1 LEA R17, R14, 0x3ff00000, 0x14 ;  /* 0x3ff000000e119811 */ /* 0x000fe200078ea0ff */
[----:B------:R-:W-:-:S06]  /*4a20*/  @!P1 IMAD.MOV.U32 R14, RZ, RZ, R28 ;  /* 0x000000ffff0e9224 */ /* 0x000fcc00078e001c */
[----:B------:R-:W-:-:S11]  /*4a30*/  @!P1 DMUL R20, R14, R16 ;  /* 0x000000100e149228 */ /* 0x000fd60000000000 */
.L_x_59:
[----:B------:R-:W-:Y:S05]  /*4a40*/  BSYNC.RECONVERGENT B0 ;  /* 0x0000000000007941 */ /* 0x000fea0003800200 */
.L_x_58:
        /* <DEDUP_REMOVED lines=18> */
.L_x_61:
[----:B------:R-:W-:Y:S05]  /*4b70*/  BSYNC.RECONVERGENT B3 ;  /* 0x0000000000037941 */ /* 0x000fea0003800200 */
.L_x_60:
[----:B------:R-:W-:-:S11]  /*4b80*/  DADD R10, R10, -R14 ;  /* 0x000000000a0a7229 */ /* 0x000fd6000000080e */
.L_x_43:
[----:B------:R-:W-:Y:S05]  /*4b90*/  BSYNC.RECONVERGENT B1 ;  /* 0x0000000000017941 */ /* 0x000fea0003800200 */
.L_x_34:
[----:B------:R-:W-:Y:S01]  /*4ba0*/  VIADD R22, R22, UR11 ;  /* 0x0000000b16167c36 */ /* 0x000fe20008000000 */
[----:B------:R-:W-:-:S04]  /*4bb0*/  DADD R12, R12, R10 ;  /* 0x000000000c0c7229 */ /* 0x000fc8000000000a */
[----:B------:R-:W-:-:S13]  /*4bc0*/  ISETP.GE.AND P0, PT, R22, R27, PT ;  /* 0x0000001b1600720c */ /* 0x000fda0003f06270 */
[----:B------:R-:W-:Y:S05]  /*4bd0*/  @!P0 BRA `(.L_x_62) ;  /* 0xffffffe000888947 */ /* 0x000fea000383ffff */
.L_x_33:
[----:B--2---:R-:W-:Y:S05]  /*4be0*/  BSYNC.RECONVERGENT B2 ;  /* 0x0000000000027941 */ /* 0x004fea0003800200 */
.L_x_32:
[----:B------:R-:W-:Y:S05]  /*4bf0*/  WARPSYNC.ALL ;  /* 0x0000000000007948 */ /* 0x000fea0003800000 */
[----:B------:R-:W2:Y:S01]  /*4c00*/  S2UR UR5, SR_CgaCtaId ;  /* 0x00000000000579c3 */ /* 0x000ea20000008800 */
[----:B------:R-:W-:Y:S01]  /*4c10*/  UMOV UR4, 0x400 ;  /* 0x0000040000047882 */ /* 0x000fe20000000000 */
[----:B------:R-:W-:Y:S01]  /*4c20*/  UISETP.GE.U32.AND UP0, UPT, UR11, 0x2, UPT ;  /* 0x000000020b00788c */ /* 0x000fe2000bf06070 */
[----:B------:R-:W-:Y:S01]  /*4c30*/  ISETP.NE.AND P1, PT, R23, RZ, PT ;  /* 0x000000ff1700720c */ /* 0x000fe20003f25270 */
[----:B--2---:R-:W-:-:S06]  /*4c40*/  ULEA UR4, UR5, UR4, 0x18 ;  /* 0x0000000405047291 */ /* 0x004fcc000f8ec0ff */
[----:B------:R-:W-:-:S05]  /*4c50*/  LEA R7, R23, UR4, 0x3 ;  /* 0x0000000417077c11 */ /* 0x000fca000f8e18ff */
[----:B------:R2:W-:Y:S01]  /*4c60*/  STS.64 [R7], R12 ;  /* 0x0000000c07007388 */ /* 0x0005e20000000a00 */
[----:B------:R-:W-:Y:S06]  /*4c70*/  BAR.SYNC.DEFER_BLOCKING 0x0 ;  /* 0x0000000000007b1d */ /* 0x000fec0000010000 */
[----:B------:R-:W-:Y:S05]  /*4c80*/  BRA.U !UP0, `(.L_x_63) ;  /* 0x00000001083c7547 */ /* 0x000fea000b800000 */
[----:B------:R-:W-:-:S05]  /*4c90*/  UMOV UR4, 0x1 ;  /* 0x0000000100047882 */ /* 0x000fca0000000000 */
.L_x_64:
[----:B01----:R-:W-:Y:S01]  /*4ca0*/  IMAD.U32 R0, RZ, RZ, UR4 ;  /* 0x00000004ff007e24 */ /* 0x003fe2000f8e00ff */
[----:B------:R-:W-:-:S03]  /*4cb0*/  USHF.L.U32 UR4, UR4, 0x1, URZ ;  /* 0x0000000104047899 */ /* 0x000fc600080006ff */
[----:B---3--:R-:W-:Y:S01]  /*4cc0*/  IMAD.IADD R2, R23, 0x1, R0 ;  /* 0x0000000117027824 */ /* 0x008fe200078e0200 */
[----:B------:R-:W-:Y:S02]  /*4cd0*/  UIADD3 UR5, UPT, UPT, UR4, -0x1, URZ ;  /* 0xffffffff04057890 */ /* 0x000fe4000fffe0ff */
[----:B------:R-:W-:-:S04]  /*4ce0*/  UISETP.GE.AND UP0, UPT, UR4, UR11, UPT ;  /* 0x0000000b0400728c */ /* 0x000fc8000bf06270 */
[----:B------:R-:W-:-:S04]  /*4cf0*/  LOP3.LUT P0, RZ, R23, UR5, RZ, 0xc0, !PT ;  /* 0x0000000517ff7c12 */ /* 0x000fc8000f80c0ff */
[----:B------:R-:W-:-:S13]  /*4d00*/  ISETP.GE.OR P0, PT, R2, UR11, P0 ;  /* 0x0000000b02007c0c */ /* 0x000fda0008706670 */
[----:B------:R-:W-:Y:S01]  /*4d10*/  @!P0 IMAD R0, R0, 0x8, R7 ;  /* 0x0000000800008824 */ /* 0x000fe200078e0207 */
[----:B------:R-:W-:Y:S04]  /*4d20*/  @!P0 LDS.64 R4, [R7] ;  /* 0x0000000007048984 */ /* 0x000fe80000000a00 */
[----:B------:R-:W0:Y:S02]  /*4d30*/  @!P0 LDS.64 R2, [R0] ;  /* 0x0000000000028984 */ /* 0x000e240000000a00 */
[----:B0-----:R-:W-:-:S07]  /*4d40*/  @!P0 DADD R2, R2, R4 ;  /* 0x0000000002028229 */ /* 0x001fce0000000004 */
[----:B------:R3:W-:Y:S01]  /*4d50*/  @!P0 STS.64 [R7], R2 ;  /* 0x0000000207008388 */ /* 0x0007e20000000a00 */
[----:B------:R-:W-:Y:S06]  /*4d60*/  BAR.SYNC.DEFER_BLOCKING 0x0 ;  /* 0x0000000000007b1d */ /* 0x000fec0000010000 */
[----:B------:R-:W-:Y:S05]  /*4d70*/  BRA.U !UP0, `(.L_x_64) ;  /* 0xfffffffd08c87547 */ /* 0x000fea000b83ffff */
.L_x_63:
[----:B------:R-:W-:Y:S05]  /*4d80*/  @P1 EXIT ;  /* 0x000000000000194d */ /* 0x000fea0003800000 */
[----:B------:R-:W4:Y:S01]  /*4d90*/  S2UR UR5, SR_CgaCtaId ;  /* 0x00000000000579c3 */ /* 0x000f220000008800 */
[----:B------:R-:W-:-:S07]  /*4da0*/  UMOV UR4, 0x400 ;  /* 0x0000040000047882 */ /* 0x000fce0000000000 */
[----:B------:R-:W5:Y:S01]  /*4db0*/  LDC.64 R4, c[0x0][0x3d0] ;  /* 0x0000f400ff047b82 */ /* 0x000f620000000a00 */
[----:B----4-:R-:W-:Y:S01]  /*4dc0*/  ULEA UR4, UR5, UR4, 0x18 ;  /* 0x0000000405047291 */ /* 0x010fe2000f8ec0ff */
[----:B-----5:R-:W-:-:S08]  /*4dd0*/  IMAD.WIDE.U32 R24, R24, 0x8, R4 ;  /* 0x0000000818187825 */ /* 0x020fd000078e0004 */
[----:B---3--:R-:W3:Y:S04]  /*4de0*/  LDS.64 R2, [UR4] ;  /* 0x00000004ff027984 */ /* 0x008ee80008000a00 */
[----:B---3--:R-:W-:Y:S01]  /*4df0*/  STG.E.64 desc[UR12][R24.64], R2 ;  /* 0x0000000218007986 */ /* 0x008fe2000c101b0c */
[----:B------:R-:W-:Y:S05]  /*4e00*/  EXIT ;  /* 0x000000000000794d */ /* 0x000fea0003800000 */
        .weak           $__internal_0_$__cuda_sm20_div_rn_f64_full
        .type           $__internal_0_$__cuda_sm20_div_rn_f64_full,@function
        .size           $__internal_0_$__cuda_sm20_div_rn_f64_full,($__internal_1_$__cuda_sm20_dsqrt_rn_f64_mediumpath_v1 - $__internal_0_$__cuda_sm20_div_rn_f64_full)
$__internal_0_$__cuda_sm20_div_rn_f64_full:
[C---:B------:R-:W-:Y:S01]  /*4e10*/  FSETP.GEU.AND P0, PT, |R15|.reuse, 1.469367938527859385e-39, PT ;  /* 0x001000000f00780b */ /* 0x040fe20003f0e200 */
[----:B------:R-:W-:Y:S01]  /*4e20*/  IMAD.MOV.U32 R20, RZ, RZ, R14 ;  /* 0x000000ffff147224 */ /* 0x000fe200078e000e */
[----:B------:R-:W-:Y:S01]  /*4e30*/  LOP3.LUT R18, R15, 0x800fffff, RZ, 0xc0, !PT ;  /* 0x800fffff0f127812 */ /* 0x000fe200078ec0ff */
[----:B------:R-:W-:Y:S01]  /*4e40*/  IMAD.MOV.U32 R21, RZ, RZ, R15 ;  /* 0x000000ffff157224 */ /* 0x000fe200078e000f */
[----:B------:R-:W-:Y:S01]  /*4e50*/  MOV R42, R14 ;  /* 0x0000000e002a7202 */ /* 0x000fe20000000f00 */
[----:B------:R-:W-:Y:S01]  /*4e60*/  IMAD.MOV.U32 R49, RZ, RZ, R16 ;  /* 0x000000ffff317224 */ /* 0x000fe200078e0010 */
[----:B------:R-:W-:Y:S01]  /*4e70*/  LOP3.LUT R43, R18, 0x3ff00000, RZ, 0xfc, !PT ;  /* 0x3ff00000122b7812 */ /* 0x000fe200078efcff */
[----:B------:R-:W-:Y:S01]  /*4e80*/  IMAD.MOV.U32 R46, RZ, RZ, 0x1 ;  /* 0x00000001ff2e7424 */ /* 0x000fe200078e00ff */
[----:B------:R-:W-:Y:S01]  /*4e90*/  BSSY.RECONVERGENT B0, `(.L_x_65) ;  /* 0x0000058000007945 */ /* 0x000fe20003800200 */
[----:B------:R-:W-:Y:S01]  /*4ea0*/  IMAD.MOV.U32 R48, RZ, RZ, R17 ;  /* 0x000000ffff307224 */ /* 0x000fe200078e0011 */
[----:B------:R-:W-:-:S02]  /*4eb0*/  FSETP.GEU.AND P3, PT, |R49|, 1.469367938527859385e-39, PT ;  /* 0x001000003100780b */ /* 0x000fc40003f6e200 */
[----:B------:R-:W-:Y:S01]  /*4ec0*/  LOP3.LUT R14, R49, 0x7ff00000, RZ, 0xc0, !PT ;  /* 0x7ff00000310e7812 */ /* 0x000fe200078ec0ff */
[----:B------:R-:W-:Y:S01]  /*4ed0*/  @!P0 DMUL R42, R20, 8.98846567431157953865e+307 ;  /* 0x7fe00000142a8828 */ /* 0x000fe20000000000 */
[----:B------:R-:W-:Y:S01]  /*4ee0*/  LOP3.LUT R17, R15, 0x7ff00000, RZ, 0xc0, !PT ;  /* 0x7ff000000f117812 */ /* 0x000fe200078ec0ff */
[----:B------:R-:W-:-:S03]  /*4ef0*/  IMAD.MOV.U32 R50, RZ, RZ, R48 ;  /* 0x000000ffff327224 */ /* 0x000fc600078e0030 */
[C---:B------:R-:W-:Y:S01]  /*4f00*/  ISETP.GE.U32.AND P2, PT, R14.reuse, R17, PT ;  /* 0x000000110e00720c */ /* 0x040fe20003f46070 */
[----:B------:R-:W0:Y:S04]  /*4f10*/  MUFU.RCP64H R47, R43 ;  /* 0x0000002b002f7308 */ /* 0x000e280000001800 */
[----:B------:R-:W-:Y:S02]  /*4f20*/  @!P3 LOP3.LUT R16, R21, 0x7ff00000, RZ, 0xc0, !PT ;  /* 0x7ff000001510b812 */ /* 0x000fe400078ec0ff */
[----:B------:R-:W-:Y:S02]  /*4f30*/  @!P0 LOP3.LUT R17, R43, 0x7ff00000, RZ, 0xc0, !PT ;  /* 0x7ff000002b118812 */ /* 0x000fe400078ec0ff */
[----:B------:R-:W-:Y:S01]  /*4f40*/  @!P3 ISETP.GE.U32.AND P4, PT, R14, R16, PT ;  /* 0x000000100e00b20c */ /* 0x000fe20003f86070 */
[----:B------:R-:W-:-:S05]  /*4f50*/  IMAD.MOV.U32 R16, RZ, RZ, 0x1ca00000 ;  /* 0x1ca00000ff107424 */ /* 0x000fca00078e00ff */
[----:B------:R-:W-:Y:S01]  /*4f60*/  @!P3 SEL R15, R16, 0x63400000, !P4 ;  /* 0x63400000100fb807 */ /* 0x000fe20006000000 */
[----:B0-----:R-:W-:-:S03]  /*4f70*/  DFMA R18, R46, -R42, 1 ;  /* 0x3ff000002e12742b */ /* 0x001fc6000000082a */
[----:B------:R-:W-:-:S05]  /*4f80*/  @!P3 LOP3.LUT R15, R15, 0x80000000, R49, 0xf8, !PT ;  /* 0x800000000f0fb812 */ /* 0x000fca00078ef831 */
[----:B------:R-:W-:-:S08]  /*4f90*/  DFMA R18, R18, R18, R18 ;  /* 0x000000121212722b */ /* 0x000fd00000000012 */
[----:B------:R-:W-:Y:S01]  /*4fa0*/  DFMA R46, R46, R18, R46 ;  /* 0x000000122e2e722b */ /* 0x000fe2000000002e */
[----:B------:R-:W-:Y:S02]  /*4fb0*/  SEL R18, R16, 0x63400000, !P2 ;  /* 0x6340000010127807 */ /* 0x000fe40005000000 */
[----:B------:R-:W-:Y:S01]  /*4fc0*/  @!P3 LOP3.LUT R19, R15, 0x100000, RZ, 0xfc, !PT ;  /* 0x001000000f13b812 */ /* 0x000fe200078efcff */
[----:B------:R-:W-:Y:S01]  /*4fd0*/  IMAD.MOV.U32 R15, RZ, RZ, R14 ;  /* 0x000000ffff0f7224 */ /* 0x000fe200078e000e */
[----:B------:R-:W-:Y:S01]  /*4fe0*/  LOP3.LUT R51, R18, 0x800fffff, R49, 0xf8, !PT ;  /* 0x800fffff12337812 */ /* 0x000fe200078ef831 */
[----:B------:R-:W-:Y:S02]  /*4ff0*/  @!P3 IMAD.MOV.U32 R18, RZ, RZ, RZ ;  /* 0x000000ffff12b224 */ /* 0x000fe400078e00ff */
[----:B------:R-:W-:-:S04]  /*5000*/  DFMA R52, R46, -R42, 1 ;  /* 0x3ff000002e34742b */ /* 0x000fc8000000082a */
[----:B------:R-:W-:-:S04]  /*5010*/  @!P3 DFMA R50, R50, 2, -R18 ;  /* 0x400000003232b82b */ /* 0x000fc80000000812 */
[----:B------:R-:W-:-:S06]  /*5020*/  DFMA R52, R46, R52, R46 ;  /* 0x000000342e34722b */ /* 0x000fcc000000002e */
[----:B------:R-:W-:Y:S02]  /*5030*/  @!P3 LOP3.LUT R15, R51, 0x7ff00000, RZ, 0xc0, !PT ;  /* 0x7ff00000330fb812 */ /* 0x000fe400078ec0ff */
[----:B------:R-:W-:-:S08]  /*5040*/  DMUL R18, R52, R50 ;  /* 0x0000003234127228 */ /* 0x000fd00000000000 */
[----:B------:R-:W-:-:S08]  /*5050*/  DFMA R46, R18, -R42, R50 ;  /* 0x8000002a122e722b */ /* 0x000fd00000000032 */
[----:B------:R-:W-:Y:S01]  /*5060*/  DFMA R46, R52, R46, R18 ;  /* 0x0000002e342e722b */ /* 0x000fe20000000012 */
[----:B------:R-:W-:Y:S01]  /*5070*/  VIADD R18, R15, 0xffffffff ;  /* 0xffffffff0f127836 */ /* 0x000fe20000000000 */
[----:B------:R-:W-:-:S04]  /*5080*/  IADD3 R19, PT, PT, R17, -0x1, RZ ;  /* 0xffffffff11137810 */ /* 0x000fc80007ffe0ff */
[----:B------:R-:W-:-:S04]  /*5090*/  ISETP.GT.U32.AND P0, PT, R18, 0x7feffffe, PT ;  /* 0x7feffffe1200780c */ /* 0x000fc80003f04070 */
[----:B------:R-:W-:-:S13]  /*50a0*/  ISETP.GT.U32.OR P0, PT, R19, 0x7feffffe, P0 ;  /* 0x7feffffe1300780c */ /* 0x000fda0000704470 */
[----:B------:R-:W-:Y:S05]  /*50b0*/  @P0 BRA `(.L_x_66) ;  /* 0x0000000000740947 */ /* 0x000fea0003800000 */
[----:B------:R-:W-:-:S04]  /*50c0*/  LOP3.LUT R15, R21, 0x7ff00000, RZ, 0xc0, !PT ;  /* 0x7ff00000150f7812 */ /* 0x000fc800078ec0ff */
[CC--:B------:R-:W-:Y:S02]  /*50d0*/  VIADDMNMX R17, R14.reuse, -R15.reuse, 0xb9600000, !PT ;  /* 0xb96000000e117446 */ /* 0x0c0fe4000780090f */
[----:B------:R-:W-:Y:S01]  /*50e0*/  ISETP.GE.U32.AND P0, PT, R14, R15, PT ;  /* 0x0000000f0e00720c */ /* 0x000fe20003f06070 */
[----:B------:R-:W-:Y:S01]  /*50f0*/  IMAD.MOV.U32 R14, RZ, RZ, RZ ;  /* 0x000000ffff0e7224 */ /* 0x000fe200078e00ff */
[----:B------:R-:W-:Y:S02]  /*5100*/  VIMNMX R17, PT, PT, R17, 0x46a00000, PT ;  /* 0x46a0000011117848 */ /* 0x000fe40003fe0100 */
[----:B------:R-:W-:-:S05]  /*5110*/  SEL R16, R16, 0x63400000, !P0 ;  /* 0x6340000010107807 */ /* 0x000fca0004000000 */
[----:B------:R-:W-:-:S04]  /*5120*/  IMAD.IADD R17, R17, 0x1, -R16 ;  /* 0x0000000111117824 */ /* 0x000fc800078e0a10 */
[----:B------:R-:W-:-:S06]  /*5130*/  VIADD R15, R17, 0x7fe00000 ;  /* 0x7fe00000110f7836 */ /* 0x000fcc0000000000 */
[----:B------:R-:W-:-:S10]  /*5140*/  DMUL R18, R46, R14 ;  /* 0x0000000e2e127228 */ /* 0x000fd40000000000 */
[----:B------:R-:W-:-:S13]  /*5150*/  FSETP.GTU.AND P0, PT, |R19|, 1.469367938527859385e-39, PT ;  /* 0x001000001300780b */ /* 0x000fda0003f0c200 */
[----:B------:R-:W-:Y:S05]  /*5160*/  @P0 BRA `(.L_x_67) ;  /* 0x0000000000a80947 */ /* 0x000fea0003800000 */
[----:B------:R-:W-:-:S06]  /*5170*/  DFMA R42, R46, -R42, R50 ;  /* 0x8000002a2e2a722b */ /* 0x000fcc0000000032 */
[----:B------:R-:W-:-:S04]  /*5180*/  IMAD.MOV.U32 R42, RZ, RZ, RZ ;  /* 0x000000ffff2a7224 */ /* 0x000fc800078e00ff */
[C---:B------:R-:W-:Y:S02]  /*5190*/  FSETP.NEU.AND P0, PT, R43.reuse, RZ, PT ;  /* 0x000000ff2b00720b */ /* 0x040fe40003f0d000 */
[----:B------:R-:W-:-:S04]  /*51a0*/  LOP3.LUT R14, R43, 0x80000000, R21, 0x48, !PT ;  /* 0x800000002b0e7812 */ /* 0x000fc800078e4815 */
[----:B------:R-:W-:-:S07]  /*51b0*/  LOP3.LUT R43, R14, R15, RZ, 0xfc, !PT ;  /* 0x0000000f0e2b7212 */ /* 0x000fce00078efcff */
[----:B------:R-:W-:Y:S05]  /*51c0*/  @!P0 BRA `(.L_x_67) ;  /* 0x0000000000908947 */ /* 0x000fea0003800000 */
[----:B------:R-:W-:Y:S01]  /*51d0*/  IMAD.MOV R21, RZ, RZ, -R17 ;  /* 0x000000ffff157224 */ /* 0x000fe200078e0a11 */
[----:B------:R-:W-:Y:S01]  /*51e0*/  IADD3 R17, PT, PT, -R17, -0x43300000, RZ ;  /* 0xbcd0000011117810 */ /* 0x000fe20007ffe1ff */
[----:B------:R-:W-:-:S06]  /*51f0*/  IMAD.MOV.U32 R20, RZ, RZ, RZ ;  /* 0x000000ffff147224 */ /* 0x000fcc00078e00ff */
[----:B------:R-:W-:Y:S02]  /*5200*/  DFMA R20, R18, -R20, R46 ;  /* 0x800000141214722b */ /* 0x000fe4000000002e */
[----:B------:R-:W-:-:S08]  /*5210*/  DMUL.RP R46, R46, R42 ;  /* 0x0000002a2e2e7228 */ /* 0x000fd00000008000 */
[----:B------:R-:W-:Y:S02]  /*5220*/  FSETP.NEU.AND P0, PT, |R21|, R17, PT ;  /* 0x000000111500720b */ /* 0x000fe40003f0d200 */
[----:B------:R-:W-:Y:S02]  /*5230*/  LOP3.LUT R15, R47, R14, RZ, 0x3c, !PT ;  /* 0x0000000e2f0f7212 */ /* 0x000fe400078e3cff */
[----:B------:R-:W-:Y:S02]  /*5240*/  FSEL R14, R46, R18, !P0 ;  /* 0x000000122e0e7208 */ /* 0x000fe40004000000 */
[----:B------:R-:W-:-:S03]  /*5250*/  FSEL R15, R15, R19, !P0 ;  /* 0x000000130f0f7208 */ /* 0x000fc60004000000 */
[----:B------:R-:W-:Y:S02]  /*5260*/  IMAD.MOV.U32 R18, RZ, RZ, R14 ;  /* 0x000000ffff127224 */ /* 0x000fe400078e000e */
[----:B------:R-:W-:Y:S01]  /*5270*/  IMAD.MOV.U32 R19, RZ, RZ, R15 ;  /* 0x000000ffff137224 */ /* 0x000fe200078e000f */
[----:B------:R-:W-:Y:S06]  /*5280*/  BRA `(.L_x_67) ;  /* 0x0000000000607947 */ /* 0x000fec0003800000 */
.L_x_66:
[----:B------:R-:W-:-:S14]  /*5290*/  DSETP.NAN.AND P0, PT, R48, R48, PT ;  /* 0x000000303000722a */ /* 0x000fdc0003f08000 */
[----:B------:R-:W-:Y:S05]  /*52a0*/  @P0 BRA `(.L_x_68) ;  /* 0x00000000004c0947 */ /* 0x000fea0003800000 */
[----:B------:R-:W-:-:S14]  /*52b0*/  DSETP.NAN.AND P0, PT, R20, R20, PT ;  /* 0x000000141400722a */ /* 0x000fdc0003f08000 */
[----:B------:R-:W-:Y:S05]  /*52c0*/  @P0 BRA `(.L_x_69) ;  /* 0x0000000000340947 */ /* 0x000fea0003800000 */
[----:B------:R-:W-:Y:S01]  /*52d0*/  ISETP.NE.AND P0, PT, R15, R17, PT ;  /* 0x000000110f00720c */ /* 0x000fe20003f05270 */
[----:B------:R-:W-:Y:S01]  /*52e0*/  IMAD.MOV.U32 R19, RZ, RZ, -0x80000 ;  /* 0xfff80000ff137424 */ /* 0x000fe200078e00ff */
[----:B------:R-:W-:-:S11]  /*52f0*/  MOV R18, 0x0 ;  /* 0x0000000000127802 */ /* 0x000fd60000000f00 */
[----:B------:R-:W-:Y:S05]  /*5300*/  @!P0 BRA `(.L_x_67) ;  /* 0x0000000000408947 */ /* 0x000fea0003800000 */
[----:B------:R-:W-:Y:S02]  /*5310*/  ISETP.NE.AND P0, PT, R15, 0x7ff00000, PT ;  /* 0x7ff000000f00780c */ /* 0x000fe40003f05270 */
[----:B------:R-:W-:Y:S02]  /*5320*/  LOP3.LUT R14, R49, 0x80000000, R21, 0x48, !PT ;  /* 0x80000000310e7812 */ /* 0x000fe400078e4815 */
[----:B------:R-:W-:-:S13]  /*5330*/  ISETP.EQ.OR P0, PT, R17, RZ, !P0 ;  /* 0x000000ff1100720c */ /* 0x000fda0004702670 */
[----:B------:R-:W-:Y:S01]  /*5340*/  @P0 LOP3.LUT R15, R14, 0x7ff00000, RZ, 0xfc, !PT ;  /* 0x7ff000000e0f0812 */ /* 0x000fe200078efcff */
[----:B------:R-:W-:Y:S02]  /*5350*/  @!P0 IMAD.MOV.U32 R18, RZ, RZ, RZ ;  /* 0x000000ffff128224 */ /* 0x000fe400078e00ff */
[----:B------:R-:W-:Y:S02]  /*5360*/  @!P0 IMAD.MOV.U32 R19, RZ, RZ, R14 ;  /* 0x000000ffff138224 */ /* 0x000fe400078e000e */
[----:B------:R-:W-:Y:S02]  /*5370*/  @P0 IMAD.MOV.U32 R18, RZ, RZ, RZ ;  /* 0x000000ffff120224 */ /* 0x000fe400078e00ff */
[----:B------:R-:W-:Y:S01]  /*5380*/  @P0 IMAD.MOV.U32 R19, RZ, RZ, R15 ;  /* 0x000000ffff130224 */ /* 0x000fe200078e000f */
[----:B------:R-:W-:Y:S06]  /*5390*/  BRA `(.L_x_67) ;  /* 0x00000000001c7947 */ /* 0x000fec0003800000 */
.L_x_69:
[----:B------:R-:W-:Y:S01]  /*53a0*/  LOP3.LUT R14, R21, 0x80000, RZ, 0xfc, !PT ;  /* 0x00080000150e7812 */ /* 0x000fe200078efcff */
[----:B------:R-:W-:-:S04]  /*53b0*/  IMAD.MOV.U32 R18, RZ, RZ, R20 ;  /* 0x000000ffff127224 */ /* 0x000fc800078e0014 */
[----:B------:R-:W-:Y:S01]  /*53c0*/  IMAD.MOV.U32 R19, RZ, RZ, R14 ;  /* 0x000000ffff137224 */ /* 0x000fe200078e000e */
[----:B------:R-:W-:Y:S06]  /*53d0*/  BRA `(.L_x_67) ;  /* 0x00000000000c7947 */ /* 0x000fec0003800000 */
.L_x_68:
[----:B------:R-:W-:Y:S01]  /*53e0*/  LOP3.LUT R14, R49, 0x80000, RZ, 0xfc, !PT ;  /* 0x00080000310e7812 */ /* 0x000fe200078efcff */
[----:B------:R-:W-:-:S03]  /*53f0*/  IMAD.MOV.U32 R18, RZ, RZ, R48 ;  /* 0x000000ffff127224 */ /* 0x000fc600078e0030 */
[----:B------:R-:W-:-:S07]  /*5400*/  MOV R19, R14 ;  /* 0x0000000e00137202 */ /* 0x000fce0000000f00 */
.L_x_67:
[----:B------:R-:W-:Y:S05]  /*5410*/  BSYNC.RECONVERGENT B0 ;  /* 0x0000000000007941 */ /* 0x000fea0003800200 */
.L_x_65:
[----:B------:R-:W-:Y:S02]  /*5420*/  IMAD.MOV.U32 R16, RZ, RZ, R0 ;  /* 0x000000ffff107224 */ /* 0x000fe400078e0000 */
[----:B------:R-:W-:Y:S02]  /*5430*/  IMAD.MOV.U32 R17, RZ, RZ, 0x0 ;  /* 0x00000000ff117424 */ /* 0x000fe400078e00ff */
[----:B------:R-:W-:Y:S02]  /*5440*/  IMAD.MOV.U32 R15, RZ, RZ, R18 ;  /* 0x000000ffff0f7224 */ /* 0x000fe400078e0012 */
[----:B------:R-:W-:Y:S01]  /*5450*/  IMAD.MOV.U32 R14, RZ, RZ, R19 ;  /* 0x000000ffff0e7224 */ /* 0x000fe200078e0013 */
[----:B------:R-:W-:Y:S06]  /*5460*/  RET.REL.NODEC R16 `(poseAndCalcDofEnergy) ;  /* 0xffffffa810e47950 */ /* 0x000fec0003c3ffff */
        .weak           $__internal_1_$__cuda_sm20_dsqrt_rn_f64_mediumpath_v1
        .type           $__internal_1_$__cuda_sm20_dsqrt_rn_f64_mediumpath_v1,@function
        .size           $__internal_1_$__cuda_sm20_dsqrt_rn_f64_mediumpath_v1,($poseAndCalcDofEnergy$__internal_trig_reduction_slowpathd - $__internal_1_$__cuda_sm20_dsqrt_rn_f64_mediumpath_v1)
$__internal_1_$__cuda_sm20_dsqrt_rn_f64_mediumpath_v1:
[----:B------:R-:W-:Y:S01]  /*5470*/  ISETP.GE.U32.AND P2, PT, R16, -0x3400000, PT ;  /* 0xfcc000001000780c */ /* 0x000fe20003f46070 */
[----:B------:R-:W-:Y:S01]  /*5480*/  BSSY.RECONVERGENT B4, `(.L_x_70) ;  /* 0x0000029000047945 */ /* 0x000fe20003800200 */
[----:B------:R-:W-:Y:S01]  /*5490*/  IMAD.MOV.U32 R44, RZ, RZ, R14 ;  /* 0x000000ffff2c7224 */ /* 0x000fe200078e000e */
[----:B------:R-:W-:Y:S01]  /*54a0*/  MOV R14, R21 ;  /* 0x00000015000e7202 */ /* 0x000fe20000000f00 */
[----:B------:R-:W-:Y:S02]  /*54b0*/  IMAD.MOV.U32 R47, RZ, RZ, R19 ;  /* 0x000000ffff2f7224 */ /* 0x000fe400078e0013 */
[----:B------:R-:W-:Y:S02]  /*54c0*/  IMAD.MOV.U32 R45, RZ, RZ, R0 ;  /* 0x000000ffff2d7224 */ /* 0x000fe400078e0000 */
[----:B------:R-:W-:Y:S02]  /*54d0*/  IMAD.MOV.U32 R46, RZ, RZ, R20 ;  /* 0x000000ffff2e7224 */ /* 0x000fe400078e0014 */
[----:B------:R-:W-:-:S03]  /*54e0*/  IMAD.MOV.U32 R19, RZ, RZ, R17 ;  /* 0x000000ffff137224 */ /* 0x000fc600078e0011 */
[----:B------:R-:W-:Y:S05]  /*54f0*/  @!P2 BRA `(.L_x_71) ;  /* 0x000000000020a947 */ /* 0x000fea0003800000 */
[----:B------:R-:W-:-:S10]  /*5500*/  DFMA.RM R18, R46, R14, R18 ;  /* 0x0000000e2e12722b */ /* 0x000fd40000004012 */
[----:B------:R-:W-:-:S05]  /*5510*/  IADD3 R14, P2, PT, R18, 0x1, RZ ;  /* 0x00000001120e7810 */ /* 0x000fca0007f5e0ff */
[----:B------:R-:W-:-:S06]  /*5520*/  IMAD.X R15, RZ, RZ, R19, P2 ;  /* 0x000000ffff0f7224 */ /* 0x000fcc00010e0613 */
[----:B------:R-:W-:-:S08]  /*5530*/  DFMA.RP R44, -R18, R14, R44 ;  /* 0x0000000e122c722b */ /* 0x000fd0000000812c */
[----:B------:R-:W-:-:S06]  /*5540*/  DSETP.GT.AND P2, PT, R44, RZ, PT ;  /* 0x000000ff2c00722a */ /* 0x000fcc0003f44000 */
[----:B------:R-:W-:Y:S02]  /*5550*/  FSEL R14, R14, R18, P2 ;  /* 0x000000120e0e7208 */ /* 0x000fe40001000000 */
[----:B------:R-:W-:Y:S01]  /*5560*/  FSEL R15, R15, R19, P2 ;  /* 0x000000130f0f7208 */ /* 0x000fe20001000000 */
[----:B------:R-:W-:Y:S06]  /*5570*/  BRA `(.L_x_72) ;  /* 0x0000000000647947 */ /* 0x000fec0003800000 */
.L_x_71:
[----:B------:R-:W-:-:S14]  /*5580*/  DSETP.NE.AND P2, PT, R44, RZ, PT ;  /* 0x000000ff2c00722a */ /* 0x000fdc0003f45000 */
[----:B------:R-:W-:Y:S05]  /*5590*/  @!P2 BRA `(.L_x_73) ;  /* 0x000000000058a947 */ /* 0x000fea0003800000 */
[----:B------:R-:W-:-:S13]  /*55a0*/  ISETP.GE.AND P2, PT, R45, RZ, PT ;  /* 0x000000ff2d00720c */ /* 0x000fda0003f46270 */
[----:B------:R-:W-:Y:S02]  /*55b0*/  @!P2 IMAD.MOV.U32 R14, RZ, RZ, 0x0 ;  /* 0x00000000ff0ea424 */ /* 0x000fe400078e00ff */
[----:B------:R-:W-:Y:S01]  /*55c0*/  @!P2 IMAD.MOV.U32 R15, RZ, RZ, -0x80000 ;  /* 0xfff80000ff0fa424 */ /* 0x000fe200078e00ff */
[----:B------:R-:W-:Y:S06]  /*55d0*/  @!P2 BRA `(.L_x_72) ;  /* 0x00000000004ca947 */ /* 0x000fec0003800000 */
[----:B------:R-:W-:-:S13]  /*55e0*/  ISETP.GT.AND P2, PT, R45, 0x7fefffff, PT ;  /* 0x7fefffff2d00780c */ /* 0x000fda0003f44270 */
[----:B------:R-:W-:Y:S05]  /*55f0*/  @P2 BRA `(.L_x_73) ;  /* 0x0000000000402947 */ /* 0x000fea0003800000 */
[----:B------:R-:W-:Y:S01]  /*5600*/  DMUL R44, R44, 8.11296384146066816958e+31 ;  /* 0x469000002c2c7828 */ /* 0x000fe20000000000 */
[----:B------:R-:W-:Y:S02]  /*5610*/  IMAD.MOV.U32 R18, RZ, RZ, RZ ;  /* 0x000000ffff127224 */ /* 0x000fe400078e00ff */
[----:B------:R-:W-:Y:S02]  /*5620*/  IMAD.MOV.U32 R14, RZ, RZ, 0x0 ;  /* 0x00000000ff0e7424 */ /* 0x000fe400078e00ff */
[----:B------:R-:W-:Y:S01]  /*5630*/  IMAD.MOV.U32 R15, RZ, RZ, 0x3fd80000 ;  /* 0x3fd80000ff0f7424 */ /* 0x000fe200078e00ff */
[----:B------:R-:W0:Y:S02]  /*5640*/  MUFU.RSQ64H R19, R45 ;  /* 0x0000002d00137308 */ /* 0x000e240000001c00 */
[----:B0-----:R-:W-:-:S08]  /*5650*/  DMUL R16, R18, R18 ;  /* 0x0000001212107228 */ /* 0x001fd00000000000 */
[----:B------:R-:W-:-:S08]  /*5660*/  DFMA R16, R44, -R16, 1 ;  /* 0x3ff000002c10742b */ /* 0x000fd00000000810 */
[----:B------:R-:W-:Y:S02]  /*5670*/  DFMA R14, R16, R14, 0.5 ;  /* 0x3fe00000100e742b */ /* 0x000fe4000000000e */
[----:B------:R-:W-:-:S08]  /*5680*/  DMUL R16, R18, R16 ;  /* 0x0000001012107228 */ /* 0x000fd00000000000 */
[----:B------:R-:W-:-:S08]  /*5690*/  DFMA R16, R14, R16, R18 ;  /* 0x000000100e10722b */ /* 0x000fd00000000012 */
[----:B------:R-:W-:Y:S02]  /*56a0*/  DMUL R14, R44, R16 ;  /* 0x000000102c0e7228 */ /* 0x000fe40000000000 */
[----:B------:R-:W-:-:S06]  /*56b0*/  IADD3 R17, PT, PT, R17, -0x100000, RZ ;  /* 0xfff0000011117810 */ /* 0x000fcc0007ffe0ff */
[----:B------:R-:W-:-:S08]  /*56c0*/  DFMA R44, R14, -R14, R44 ;  /* 0x8000000e0e2c722b */ /* 0x000fd0000000002c */
[----:B------:R-:W-:-:S10]  /*56d0*/  DFMA R14, R16, R44, R14 ;  /* 0x0000002c100e722b */ /* 0x000fd4000000000e */
[----:B------:R-:W-:Y:S01]  /*56e0*/  VIADD R15, R15, 0xfcb00000 ;  /* 0xfcb000000f0f7836 */ /* 0x000fe20000000000 */
[----:B------:R-:W-:Y:S06]  /*56f0*/  BRA `(.L_x_72) ;  /* 0x0000000000047947 */ /* 0x000fec0003800000 */
.L_x_73:
[----:B------:R-:W-:-:S11]  /*5700*/  DADD R14, R44, R44 ;  /* 0x000000002c0e7229 */ /* 0x000fd6000000002c */
.L_x_72:
[----:B------:R-:W-:Y:S05]  /*5710*/  BSYNC.RECONVERGENT B4 ;  /* 0x0000000000047941 */ /* 0x000fea0003800200 */
.L_x_70:
[----:B------:R-:W-:Y:S02]  /*5720*/  IMAD.MOV.U32 R43, RZ, RZ, 0x0 ;  /* 0x00000000ff2b7424 */ /* 0x000fe400078e00ff */
[----:B------:R-:W-:Y:S02]  /*5730*/  IMAD.MOV.U32 R0, RZ, RZ, R15 ;  /* 0x000000ffff007224 */ /* 0x000fe400078e000f */
[----:B------:R-:W-:Y:S05]  /*5740*/  RET.REL.NODEC R42 `(poseAndCalcDofEnergy) ;  /* 0xffffffa82a2c7950 */ /* 0x000fea0003c3ffff */
        .type           $poseAndCalcDofEnergy$__internal_trig_reduction_slowpathd,@function
        .size           $poseAndCalcDofEnergy$__internal_trig_reduction_slowpathd,(.L_x_167 - $poseAndCalcDofEnergy$__internal_trig_reduction_slowpathd)
$poseAndCalcDofEnergy$__internal_trig_reduction_slowpathd:
[----:B------:R-:W0:Y:S01]  /*5750*/  LDC R40, c[0x0][0x3cc] ;  /* 0x0000f300ff287b82 */ /* 0x000e220000000800 */
[----:B------:R-:W-:-:S07]  /*5760*/  IMAD.MOV.U32 R16, RZ, RZ, RZ ;  /* 0x000000ffff107224 */ /* 0x000fce00078e00ff */
[----:B------:R-:W1:Y:S08]  /*5770*/  LDC R28, c[0x0][0x3c8] ;  /* 0x0000f200ff1c7b82 */ /* 0x000e700000000800 */
[----:B------:R-:W2:Y:S01]  /*5780*/  LDC R17, c[0x0][0x3cc] ;  /* 0x0000f300ff117b82 */ /* 0x000ea20000000800 */
[----:B0-----:R-:W-:-:S04]  /*5790*/  SHF.R.U32.HI R20, RZ, 0x14, R40 ;  /* 0x00000014ff147819 */ /* 0x001fc80000011628 */
[----:B------:R-:W-:-:S04]  /*57a0*/  LOP3.LUT R0, R20, 0x7ff, RZ, 0xc0, !PT ;  /* 0x000007ff14007812 */ /* 0x000fc800078ec0ff */
[----:B------:R-:W-:-:S13]  /*57b0*/  ISETP.NE.AND P0, PT, R0, 0x7ff, PT ;  /* 0x000007ff0000780c */ /* 0x000fda0003f05270 */
[----:B-12---:R-:W-:Y:S05]  /*57c0*/  @!P0 BRA `(.L_x_74) ;  /* 0x0000000800248947 */ /* 0x006fea0003800000 */
[----:B------:R-:W-:Y:S01]  /*57d0*/  VIADD R16, R0, 0xfffffc00 ;  /* 0xfffffc0000107836 */ /* 0x000fe20000000000 */
[----:B------:R-:W-:-:S04]  /*57e0*/  CS2R R44, SRZ ;  /* 0x00000000002c7805 */ /* 0x000fc8000001ff00 */
[----:B------:R-:W-:Y:S02]  /*57f0*/  SHF.R.U32.HI R0, RZ, 0x6, R16 ;  /* 0x00000006ff007819 */ /* 0x000fe40000011610 */
[----:B------:R-:W-:Y:S02]  /*5800*/  ISETP.GE.U32.AND P0, PT, R16, 0x80, PT ;  /* 0x000000801000780c */ /* 0x000fe40003f06070 */
[C---:B------:R-:W-:Y:S02]  /*5810*/  IADD3 R19, PT, PT, -R0.reuse, 0x13, RZ ;  /* 0x0000001300137810 */ /* 0x040fe40007ffe1ff */
[----:B------:R-:W-:Y:S02]  /*5820*/  IADD3 R39, PT, PT, -R0, 0xf, RZ ;  /* 0x0000000f00277810 */ /* 0x000fe40007ffe1ff */
[----:B------:R-:W-:-:S04]  /*5830*/  SEL R19, R19, 0x12, P0 ;  /* 0x0000001213137807 */ /* 0x000fc80000000000 */
[----:B------:R-:W-:-:S13]  /*5840*/  ISETP.GE.AND P0, PT, R39, R19, PT ;  /* 0x000000132700720c */ /* 0x000fda0003f06270 */
[----:B------:R-:W-:Y:S05]  /*5850*/  @P0 BRA `(.L_x_75) ;  /* 0x0000000000840947 */ /* 0x000fea0003800000 */
[C---:B------:R-:W-:Y:S01]  /*5860*/  SHF.L.U64.HI R29, R28.reuse, 0xb, R17 ;  /* 0x0000000b1c1d7819 */ /* 0x040fe20000010211 */
[----:B------:R-:W-:Y:S01]  /*5870*/  IMAD.SHL.U32 R21, R28, 0x800, RZ ;  /* 0x000008001c157824 */ /* 0x000fe200078e00ff */
[----:B------:R-:W-:Y:S02]  /*5880*/  IADD3 R18, PT, PT, RZ, -R0, -R19 ;  /* 0x80000000ff127210 */ /* 0x000fe40007ffe813 */
[----:B------:R-:W-:Y:S02]  /*5890*/  CS2R R44, SRZ ;  /* 0x00000000002c7805 */ /* 0x000fe4000001ff00 */
[----:B------:R-:W-:Y:S01]  /*58a0*/  LOP3.LUT R29, R29, 0x80000000, RZ, 0xfc, !PT ;  /* 0x800000001d1d7812 */ /* 0x000fe200078efcff */
[----:B------:R-:W0:Y:S01]  /*58b0*/  LDCU.64 UR20, c[0x0][0x358] ;  /* 0x00006b00ff1477ac */ /* 0x000e220008000a00 */
[----:B------:R-:W-:Y:S01]  /*58c0*/  UMOV UR8, UR10 ;  /* 0x0000000a00087c82 */ /* 0x000fe20008000000 */
[----:B------:R-:W-:-:S05]  /*58d0*/  UMOV UR4, URZ ;  /* 0x000000ff00047c82 */ /* 0x000fca0008000000 */
.L_x_76:
[----:B------:R-:W1:Y:S02]  /*58e0*/  LDC.64 R16, c[0x4][RZ] ;  /* 0x01000000ff107b82 */ /* 0x000e640000000a00 */
[----:B-1----:R-:W-:-:S06]  /*58f0*/  IMAD.WIDE R16, R39, 0x8, R16 ;  /* 0x0000000827107825 */ /* 0x002fcc00078e0210 */
[----:B0-----:R-:W2:Y:S01]  /*5900*/  LDG.E.64.CONSTANT R16, desc[UR20][R16.64] ;  /* 0x0000001410107981 */ /* 0x001ea2000c1e9b00 */
[----:B------:R-:W-:Y:S01]  /*5910*/  ULEA UR9, UR4, UR8, 0x3 ;  /* 0x0000000804097291 */ /* 0x000fe2000f8e18ff */
[----:B------:R-:W-:Y:S01]  /*5920*/  IADD3 R18, PT, PT, R18, 0x1, RZ ;  /* 0x0000000112127810 */ /* 0x000fe20007ffe0ff */
[----:B------:R-:W-:Y:S01]  /*5930*/  UIADD3 UR4, UPT, UPT, UR4, 0x1, URZ ;  /* 0x0000000104047890 */ /* 0x000fe2000fffe0ff */
[----:B------:R-:W-:Y:S02]  /*5940*/  VIADD R39, R39, 0x1 ;  /* 0x0000000127277836 */ /* 0x000fe40000000000 */
[----:B--2---:R-:W-:-:S04]  /*5950*/  IMAD.WIDE.U32 R44, P2, R16, R21, R44 ;  /* 0x00000015102c7225 */ /* 0x004fc8000784002c */
[----:B------:R-:W-:Y:S02]  /*5960*/  IMAD R41, R16, R29, RZ ;  /* 0x0000001d10297224 */ /* 0x000fe400078e02ff */
[----:B------:R-:W-:-:S03]  /*5970*/  IMAD R28, R17, R21, RZ ;  /* 0x00000015111c7224 */ /* 0x000fc600078e02ff */
[----:B------:R-:W-:Y:S01]  /*5980*/  IADD3 R45, P0, PT, R41, R45, RZ ;  /* 0x0000002d292d7210 */ /* 0x000fe20007f1e0ff */
[----:B------:R-:W-:-:S03]  /*5990*/  IMAD.HI.U32 R41, R17, R21, RZ ;  /* 0x0000001511297227 */ /* 0x000fc600078e00ff */
[----:B------:R-:W-:Y:S01]  /*59a0*/  IADD3 R45, P1, PT, R28, R45, RZ ;  /* 0x0000002d1c2d7210 */ /* 0x000fe20007f3e0ff */
[----:B------:R-:W-:-:S04]  /*59b0*/  IMAD.HI.U32 R28, R16, R29, RZ ;  /* 0x0000001d101c7227 */ /* 0x000fc800078e00ff */
[----:B------:R-:W-:Y:S01]  /*59c0*/  IMAD.X R16, RZ, RZ, R28, P2 ;  /* 0x000000ffff107224 */ /* 0x000fe200010e061c */
[----:B------:R0:W-:Y:S01]  /*59d0*/  STL.64 [UR9], R44 ;  /* 0x0000002cff007987 */ /* 0x0001e20008100a09 */
[----:B------:R-:W-:-:S03]  /*59e0*/  IMAD.HI.U32 R28, R17, R29, RZ ;  /* 0x0000001d111c7227 */ /* 0x000fc600078e00ff */
[----:B------:R-:W-:Y:S01]  /*59f0*/  IADD3.X R16, P0, PT, R41, R16, RZ, P0, !PT ;  /* 0x0000001029107210 */ /* 0x000fe2000071e4ff */
[----:B------:R-:W-:-:S05]  /*5a00*/  IMAD R17, R17, R29, RZ ;  /* 0x0000001d11117224 */ /* 0x000fca00078e02ff */
[----:B0-----:R-:W-:Y:S01]  /*5a10*/  IADD3.X R44, P1, PT, R17, R16, RZ, P1, !PT ;  /* 0x00000010112c7210 */ /* 0x001fe20000f3e4ff */
[----:B------:R-:W-:Y:S01]  /*5a20*/  IMAD.X R16, RZ, RZ, R28, P0 ;  /* 0x000000ffff107224 */ /* 0x000fe200000e061c */
[----:B------:R-:W-:-:S03]  /*5a30*/  ISETP.NE.AND P0, PT, R18, -0xf, PT ;  /* 0xfffffff11200780c */ /* 0x000fc60003f05270 */
[----:B------:R-:W-:-:S10]  /*5a40*/  IMAD.X R45, RZ, RZ, R16, P1 ;  /* 0x000000ffff2d7224 */ /* 0x000fd400008e0610 */
[----:B------:R-:W-:Y:S05]  /*5a50*/  @P0 BRA `(.L_x_76) ;  /* 0xfffffffc00a00947 */ /* 0x000fea000383ffff */
[----:B------:R-:W-:-:S07]  /*5a60*/  IMAD.MOV.U32 R39, RZ, RZ, R19 ;  /* 0x000000ffff277224 */ /* 0x000fce00078e0013 */
.L_x_75:
[----:B------:R-:W-:Y:S01]  /*5a70*/  LOP3.LUT P0, R47, R20, 0x3f, RZ, 0xc0, !PT ;  /* 0x0000003f142f7812 */ /* 0x000fe2000780c0ff */
[----:B------:R-:W-:-:S04]  /*5a80*/  IMAD.IADD R0, R0, 0x1, R39 ;  /* 0x0000000100007824 */ /* 0x000fc800078e0227 */
[----:B------:R-:W-:-:S05]  /*5a90*/  IMAD.U32 R49, R0, 0x8, R1 ;  /* 0x0000000800317824 */ /* 0x000fca00078e0001 */
[----:B------:R0:W-:Y:S04]  /*5aa0*/  STL.64 [R49+-0x78], R44 ;  /* 0xffff882c31007387 */ /* 0x0001e80000100a00 */
[----:B------:R-:W2:Y:S04]  /*5ab0*/  @P0 LDL.64 R28, [R1+0x8] ;  /* 0x00000800011c0983 */ /* 0x000ea80000100a00 */
[----:B------:R-:W3:Y:S04]  /*5ac0*/  LDL.64 R18, [R1+0x10] ;  /* 0x0000100001127983 */ /* 0x000ee80000100a00 */
[----:B------:R-:W4:Y:S01]  /*5ad0*/  LDL.64 R16, [R1+0x18] ;  /* 0x0000180001107983 */ /* 0x000f220000100a00 */
[----:B------:R-:W-:-:S02]  /*5ae0*/  @P0 LOP3.LUT R0, R20, 0x3f, RZ, 0xc, !PT ;  /* 0x0000003f14000812 */ /* 0x000fc400078e0cff */
[--C-:B--2---:R-:W-:Y:S02]  /*5af0*/  @P0 SHF.R.U64 R21, R28, 0x1, R29.reuse ;  /* 0x000000011c150819 */ /* 0x104fe4000000121d */
[----:B------:R-:W-:Y:S02]  /*5b00*/  @P0 SHF.R.U32.HI R29, RZ, 0x1, R29 ;  /* 0x00000001ff1d0819 */ /* 0x000fe4000001161d */
[C---:B---3--:R-:W-:Y:S02]  /*5b10*/  @P0 SHF.L.U32 R39, R18.reuse, R47, RZ ;  /* 0x0000002f12270219 */ /* 0x048fe400000006ff */
[----:B------:R-:W-:Y:S02]  /*5b20*/  @P0 SHF.R.U64 R20, R21, R0, R29 ;  /* 0x0000000015140219 */ /* 0x000fe4000000121d */
[--C-:B------:R-:W-:Y:S02]  /*5b30*/  @P0 SHF.R.U32.HI R43, RZ, 0x1, R19.reuse ;  /* 0x00000001ff2b0819 */ /* 0x100fe40000011613 */
[----:B------:R-:W-:-:S02]  /*5b40*/  @P0 SHF.R.U64 R41, R18, 0x1, R19 ;  /* 0x0000000112290819 */ /* 0x000fc40000001213 */
[-C--:B------:R-:W-:Y:S02]  /*5b50*/  @P0 SHF.L.U64.HI R28, R18, R47.reuse, R19 ;  /* 0x0000002f121c0219 */ /* 0x080fe40000010213 */
[----:B------:R-:W-:Y:S02]  /*5b60*/  @P0 SHF.R.U32.HI R21, RZ, R0, R29 ;  /* 0x00000000ff150219 */ /* 0x000fe4000001161d */
[----:B------:R-:W-:Y:S02]  /*5b70*/  @P0 LOP3.LUT R18, R39, R20, RZ, 0xfc, !PT ;  /* 0x0000001427120212 */ /* 0x000fe400078efcff */
[----:B----4-:R-:W-:Y:S02]  /*5b80*/  @P0 SHF.L.U32 R29, R16, R47, RZ ;  /* 0x0000002f101d0219 */ /* 0x010fe400000006ff */
[----:B------:R-:W-:Y:S02]  /*5b90*/  @P0 SHF.R.U64 R42, R41, R0, R43 ;  /* 0x00000000292a0219 */ /* 0x000fe4000000122b */
[----:B------:R-:W-:Y:S01]  /*5ba0*/  @P0 LOP3.LUT R19, R28, R21, RZ, 0xfc, !PT ;  /* 0x000000151c130212 */ /* 0x000fe200078efcff */
[----:B------:R-:W-:Y:S01]  /*5bb0*/  IMAD.SHL.U32 R28, R18, 0x4, RZ ;  /* 0x00000004121c7824 */ /* 0x000fe200078e00ff */
[----:B------:R-:W-:-:S02]  /*5bc0*/  @P0 SHF.L.U64.HI R47, R16, R47, R17 ;  /* 0x0000002f102f0219 */ /* 0x000fc40000010211 */
[----:B------:R-:W-:Y:S02]  /*5bd0*/  @P0 LOP3.LUT R16, R29, R42, RZ, 0xfc, !PT ;  /* 0x0000002a1d100212 */ /* 0x000fe400078efcff */
[----:B------:R-:W-:Y:S02]  /*5be0*/  @P0 SHF.R.U32.HI R0, RZ, R0, R43 ;  /* 0x00000000ff000219 */ /* 0x000fe4000001162b */
[----:B------:R-:W-:Y:S02]  /*5bf0*/  SHF.L.U64.HI R29, R18, 0x2, R19 ;  /* 0x00000002121d7819 */ /* 0x000fe40000010213 */
[----:B------:R-:W-:Y:S02]  /*5c00*/  @P0 LOP3.LUT R17, R47, R0, RZ, 0xfc, !PT ;  /* 0x000000002f110212 */ /* 0x000fe400078efcff */
[----:B------:R-:W-:Y:S02]  /*5c10*/  SHF.L.W.U32.HI R19, R19, 0x2, R16 ;  /* 0x0000000213137819 */ /* 0x000fe40000010e10 */
[----:B------:R-:W-:-:S02]  /*5c20*/  IADD3 RZ, P0, PT, RZ, -R28, RZ ;  /* 0x8000001cffff7210 */ /* 0x000fc40007f1e0ff */
[----:B------:R-:W-:Y:S02]  /*5c30*/  LOP3.LUT R0, RZ, R29, RZ, 0x33, !PT ;  /* 0x0000001dff007212 */ /* 0x000fe400078e33ff */
[----:B------:R-:W-:Y:S02]  /*5c40*/  SHF.L.W.U32.HI R16, R16, 0x2, R17 ;  /* 0x0000000210107819 */ /* 0x000fe40000010e11 */
[----:B------:R-:W-:Y:S02]  /*5c50*/  LOP3.LUT R20, RZ, R19, RZ, 0x33, !PT ;  /* 0x00000013ff147212 */ /* 0x000fe400078e33ff */
[----:B------:R-:W-:Y:S02]  /*5c60*/  IADD3.X R18, P0, PT, RZ, R0, RZ, P0, !PT ;  /* 0x00000000ff127210 */ /* 0x000fe4000071e4ff */
[----:B------:R-:W-:Y:S02]  /*5c70*/  LOP3.LUT R21, RZ, R16, RZ, 0x33, !PT ;  /* 0x00000010ff157212 */ /* 0x000fe400078e33ff */
[----:B------:R-:W-:-:S02]  /*5c80*/  ISETP.GT.U32.AND P2, PT, R19, -0x1, PT ;  /* 0xffffffff1300780c */ /* 0x000fc40003f44070 */
[----:B------:R-:W-:Y:S02]  /*5c90*/  IADD3.X R0, P1, PT, RZ, R20, RZ, P0, !PT ;  /* 0x00000014ff007210 */ /* 0x000fe4000073e4ff */
[C---:B------:R-:W-:Y:S02]  /*5ca0*/  ISETP.GT.AND.EX P0, PT, R16.reuse, -0x1, PT, P2 ;  /* 0xffffffff1000780c */ /* 0x040fe40003f04320 */
[----:B------:R-:W-:Y:S02]  /*5cb0*/  IADD3.X R21, PT, PT, RZ, R21, RZ, P1, !PT ;  /* 0x00000015ff157210 */ /* 0x000fe40000ffe4ff */
[----:B------:R-:W-:Y:S02]  /*5cc0*/  SEL R41, R19, R0, P0 ;  /* 0x0000000013297207 */ /* 0x000fe40000000000 */
[----:B------:R-:W-:Y:S02]  /*5cd0*/  SEL R20, R16, R21, P0 ;  /* 0x0000001510147207 */ /* 0x000fe40000000000 */
[----:B------:R-:W-:-:S02]  /*5ce0*/  SEL R29, R29, R18, P0 ;  /* 0x000000121d1d7207 */ /* 0x000fc40000000000 */
[----:B------:R-:W-:-:S03]  /*5cf0*/  ISETP.NE.U32.AND P1, PT, R20, RZ, PT ;  /* 0x000000ff1400720c */ /* 0x000fc60003f25070 */
[----:B------:R-:W-:Y:S01]  /*5d00*/  @!P0 IMAD.MOV R28, RZ, RZ, -R28 ;  /* 0x000000ffff1c8224 */ /* 0x000fe200078e0a1c */
[----:B------:R-:W-:-:S06]  /*5d10*/  SEL R19, R41, R20, !P1 ;  /* 0x0000001429137207 */ /* 0x000fcc0004800000 */
[----:B------:R-:W1:Y:S02]  /*5d20*/  FLO.U32 R19, R19 ;  /* 0x0000001300137300 */ /* 0x000e6400000e0000 */
[C---:B-1----:R-:W-:Y:S02]  /*5d30*/  IADD3 R21, PT, PT, -R19.reuse, 0x1f, RZ ;  /* 0x0000001f13157810 */ /* 0x042fe40007ffe1ff */
[----:B------:R-:W-:-:S03]  /*5d40*/  IADD3 R0, PT, PT, -R19, 0x3f, RZ ;  /* 0x0000003f13007810 */ /* 0x000fc60007ffe1ff */
[----:B------:R-:W-:-:S05]  /*5d50*/  @P1 IMAD.MOV R0, RZ, RZ, R21 ;  /* 0x000000ffff001224 */ /* 0x000fca00078e0215 */
[----:B------:R-:W-:-:S13]  /*5d60*/  ISETP.NE.AND P1, PT, R0, RZ, PT ;  /* 0x000000ff0000720c */ /* 0x000fda0003f25270 */
[----:B0-----:R-:W-:Y:S05]  /*5d70*/  @!P1 BRA `(.L_x_77) ;  /* 0x0000000000289947 */ /* 0x001fea0003800000 */
[----:B------:R-:W-:Y:S02]  /*5d80*/  LOP3.LUT R19, R0, 0x3f, RZ, 0xc0, !PT ;  /* 0x0000003f00137812 */ /* 0x000fe400078ec0ff */
[--C-:B------:R-:W-:Y:S02]  /*5d90*/  SHF.R.U64 R21, R28, 0x1, R29.reuse ;  /* 0x000000011c157819 */ /* 0x100fe4000000121d */
[----:B------:R-:W-:Y:S02]  /*5da0*/  SHF.R.U32.HI R29, RZ, 0x1, R29 ;  /* 0x00000001ff1d7819 */ /* 0x000fe4000001161d */
[----:B------:R-:W-:Y:S02]  /*5db0*/  LOP3.LUT R18, R0, 0x3f, RZ, 0xc, !PT ;  /* 0x0000003f00127812 */ /* 0x000fe400078e0cff */
[CC--:B------:R-:W-:Y:S02]  /*5dc0*/  SHF.L.U64.HI R39, R41.reuse, R19.reuse, R20 ;  /* 0x0000001329277219 */ /* 0x0c0fe40000010214 */
[----:B------:R-:W-:-:S02]  /*5dd0*/  SHF.L.U32 R20, R41, R19, RZ ;  /* 0x0000001329147219 */ /* 0x000fc400000006ff */
[-CC-:B------:R-:W-:Y:S02]  /*5de0*/  SHF.R.U64 R19, R21, R18.reuse, R29.reuse ;  /* 0x0000001215137219 */ /* 0x180fe4000000121d */
[----:B------:R-:W-:Y:S02]  /*5df0*/  SHF.R.U32.HI R18, RZ, R18, R29 ;  /* 0x00000012ff127219 */ /* 0x000fe4000001161d */
[----:B------:R-:W-:Y:S02]  /*5e00*/  LOP3.LUT R41, R20, R19, RZ, 0xfc, !PT ;  /* 0x0000001314297212 */ /* 0x000fe400078efcff */
[----:B------:R-:W-:-:S07]  /*5e10*/  LOP3.LUT R20, R39, R18, RZ, 0xfc, !PT ;  /* 0x0000001227147212 */ /* 0x000fce00078efcff */
.L_x_77:
[----:B------:R-:W-:-:S04]  /*5e20*/  IMAD.WIDE.U32 R28, R41, 0x2168c235, RZ ;  /* 0x2168c235291c7825 */ /* 0x000fc800078e00ff */
[----:B------:R-:W-:Y:S01]  /*5e30*/  IMAD.MOV.U32 R18, RZ, RZ, R29 ;  /* 0x000000ffff127224 */ /* 0x000fe200078e001d */
[----:B------:R-:W-:Y:S01]  /*5e40*/  IADD3 RZ, P1, PT, R28, R28, RZ ;  /* 0x0000001c1cff7210 */ /* 0x000fe20007f3e0ff */
[----:B------:R-:W-:Y:S02]  /*5e50*/  IMAD.MOV.U32 R19, RZ, RZ, RZ ;  /* 0x000000ffff137224 */ /* 0x000fe400078e00ff */
[----:B------:R-:W-:-:S04]  /*5e60*/  IMAD.HI.U32 R21, R20, -0x36f0255e, RZ ;  /* 0xc90fdaa214157827 */ /* 0x000fc800078e00ff */
[----:B------:R-:W-:-:S04]  /*5e70*/  IMAD.WIDE.U32 R18, R41, -0x36f0255e, R18 ;  /* 0xc90fdaa229127825 */ /* 0x000fc800078e0012 */
[C---:B------:R-:W-:Y:S02]  /*5e80*/  IMAD R29, R20.reuse, -0x36f0255e, RZ ;  /* 0xc90fdaa2141d7824 */ /* 0x040fe400078e02ff */
[----:B------:R-:W-:-:S04]  /*5e90*/  IMAD.WIDE.U32 R18, P2, R20, 0x2168c235, R18 ;  /* 0x2168c23514127825 */ /* 0x000fc80007840012 */
[----:B------:R-:W-:Y:S01]  /*5ea0*/  IMAD.X R20, RZ, RZ, R21, P2 ;  /* 0x000000ffff147224 */ /* 0x000fe200010e0615 */
[----:B------:R-:W-:Y:S02]  /*5eb0*/  IADD3 R19, P2, PT, R29, R19, RZ ;  /* 0x000000131d137210 */ /* 0x000fe40007f5e0ff */
[----:B------:R-:W-:Y:S02]  /*5ec0*/  IADD3.X RZ, P1, PT, R18, R18, RZ, P1, !PT ;  /* 0x0000001212ff7210 */ /* 0x000fe40000f3e4ff */
[C---:B------:R-:W-:Y:S01]  /*5ed0*/  ISETP.GT.U32.AND P3, PT, R19.reuse, RZ, PT ;  /* 0x000000ff1300720c */ /* 0x040fe20003f64070 */
[----:B------:R-:W-:Y:S01]  /*5ee0*/  IMAD.X R20, RZ, RZ, R20, P2 ;  /* 0x000000ffff147224 */ /* 0x000fe200010e0614 */
[----:B------:R-:W-:-:S04]  /*5ef0*/  IADD3.X R18, P2, PT, R19, R19, RZ, P1, !PT ;  /* 0x0000001313127210 */ /* 0x000fc80000f5e4ff */
[C---:B------:R-:W-:Y:S01]  /*5f00*/  ISETP.GT.AND.EX P1, PT, R20.reuse, RZ, PT, P3 ;  /* 0x000000ff1400720c */ /* 0x040fe20003f24330 */
[----:B------:R-:W-:-:S03]  /*5f10*/  IMAD.X R21, R20, 0x1, R20, P2 ;  /* 0x0000000114157824 */ /* 0x000fc600010e0614 */
[----:B------:R-:W-:Y:S02]  /*5f20*/  SEL R18, R18, R19, P1 ;  /* 0x0000001312127207 */ /* 0x000fe40000800000 */
[----:B------:R-:W-:Y:S02]  /*5f30*/  SEL R19, R21, R20, P1 ;  /* 0x0000001415137207 */ /* 0x000fe40000800000 */
[----:B------:R-:W-:Y:S02]  /*5f40*/  IADD3 R18, P2, PT, R18, 0x1, RZ ;  /* 0x0000000112127810 */ /* 0x000fe40007f5e0ff */
[----:B------:R-:W-:Y:S02]  /*5f50*/  SEL R21, RZ, 0xffffffff, !P1 ;  /* 0xffffffffff157807 */ /* 0x000fe40004800000 */
[----:B------:R-:W-:Y:S02]  /*5f60*/  IADD3.X R19, PT, PT, RZ, R19, RZ, P2, !PT ;  /* 0x00000013ff137210 */ /* 0x000fe400017fe4ff */
[----:B------:R-:W-:Y:S01]  /*5f70*/  LOP3.LUT P1, R40, R40, 0x80000000, RZ, 0xc0, !PT ;  /* 0x8000000028287812 */ /* 0x000fe2000782c0ff */
[----:B------:R-:W-:Y:S01]  /*5f80*/  IMAD.IADD R20, R21, 0x1, -R0 ;  /* 0x0000000115147824 */ /* 0x000fe200078e0a00 */
[----:B------:R-:W-:-:S02]  /*5f90*/  SHF.R.U64 R18, R18, 0xa, R19 ;  /* 0x0000000a12127819 */ /* 0x000fc40000001213 */
[----:B------:R-:W-:Y:S01]  /*5fa0*/  SHF.R.U32.HI R21, RZ, 0x1e, R17 ;  /* 0x0000001eff157819 */ /* 0x000fe20000011611 */
[----:B------:R-:W-:Y:S01]  /*5fb0*/  IMAD.SHL.U32 R17, R20, 0x100000, RZ ;  /* 0x0010000014117824 */ /* 0x000fe200078e00ff */
[----:B------:R-:W-:Y:S02]  /*5fc0*/  IADD3 R18, P2, PT, R18, 0x1, RZ ;  /* 0x0000000112127810 */ /* 0x000fe40007f5e0ff */
[----:B------:R-:W-:Y:S02]  /*5fd0*/  LEA.HI R16, R16, R21, RZ, 0x1 ;  /* 0x0000001510107211 */ /* 0x000fe400078f08ff */
[----:B------:R-:W-:Y:S02]  /*5fe0*/  LEA.HI.X R19, R19, RZ, RZ, 0x16, P2 ;  /* 0x000000ff13137211 */ /* 0x000fe400010fb4ff */
[----:B------:R-:W-:Y:S01]  /*5ff0*/  @!P0 LOP3.LUT R40, R40, 0x80000000, RZ, 0x3c, !PT ;  /* 0x8000000028288812 */ /* 0x000fe200078e3cff */
[----:B------:R-:W-:Y:S01]  /*6000*/  @P1 IMAD.MOV R16, RZ, RZ, -R16 ;  /* 0x000000ffff101224 */ /* 0x000fe200078e0a10 */
[----:B------:R-:W-:-:S02]  /*6010*/  SHF.R.U64 R0, R18, 0x1, R19 ;  /* 0x0000000112007819 */ /* 0x000fc40000001213 */
[----:B------:R-:W-:Y:S02]  /*6020*/  SHF.R.U32.HI R18, RZ, 0x1, R19 ;  /* 0x00000001ff127819 */ /* 0x000fe40000011613 */
[----:B------:R-:W-:-:S04]  /*6030*/  IADD3 R28, P2, P3, RZ, RZ, R0 ;  /* 0x000000ffff1c7210 */ /* 0x000fc80007b5e000 */
[----:B------:R-:W-:-:S04]  /*6040*/  IADD3.X R17, PT, PT, R17, 0x3fe00000, R18, P2, P3 ;  /* 0x3fe0000011117810 */ /* 0x000fc800017e6412 */
[----:B------:R-:W-:-:S07]  /*6050*/  LOP3.LUT R17, R17, R40, RZ, 0xfc, !PT ;  /* 0x0000002811117212 */ /* 0x000fce00078efcff */
.L_x_74:
[----:B------:R-:W-:Y:S02]  /*6060*/  IMAD.MOV.U32 R39, RZ, RZ, 0x0 ;  /* 0x00000000ff277424 */ /* 0x000fe400078e00ff */
[----:B------:R-:W-:Y:S02]  /*6070*/  IMAD.MOV.U32 R0, RZ, RZ, R16 ;  /* 0x000000ffff007224 */ /* 0x000fe400078e0010 */
[----:B------:R-:W-:Y:S01]  /*6080*/  IMAD.MOV.U32 R16, RZ, RZ, R28 ;  /* 0x000000ffff107224 */ /* 0x000fe200078e001c */
[----:B------:R-:W-:Y:S06]  /*6090*/  RET.REL.NODEC R38 `(poseAndCalcDofEnergy) ;  /* 0xffffff9c26d87950 */ /* 0x000fec0003c3ffff */
.L_x_78:
[----:B------:R-:W-:-:S00]  /*60a0*/  BRA `(.L_x_78) ;  /* 0xfffffffc00fc7947 */ /* 0x000fc0000383ffff */
[----:B------:R-:W-:-:S00]  /*60b0*/  NOP ;  /* 0x0000000000007918 */ /* 0x000fc00000000000 */
        /* <DEDUP_REMOVED lines=12> */
.L_x_167:


//--------------------- .text.calcDofEnergy       --------------------------
	.section	.text.calcDofEnergy,"ax",@progbits
	.align	128
        .global         calcDofEnergy
        .type           calcDofEnergy,@function
        .size           calcDofEnergy,(.L_x_169 - calcDofEnergy)
        .other          calcDofEnergy,@"STO_CUDA_ENTRY STV_DEFAULT"
calcDofEnergy:
.text.calcDofEnergy:
[----:B------:R-:W-:Y:S08]  /*0000*/  LDC R1, c[0x0][0x37c] ;  /* 0x0000df00ff017b82 */ /* 0x000ff00000000800 */
[----:B------:R-:W0:Y:S01]  /*0010*/  LDC R5, c[0x0][0x3b0] ;  /* 0x0000ec00ff057b82 */ /* 0x000e220000000800 */
[----:B------:R-:W1:Y:S07]  /*0020*/  LDCU.64 UR6, c[0x0][0x358] ;  /* 0x00006b00ff0677ac */ /* 0x000e6e0008000a00 */
[----:B------:R-:W0:Y:S01]  /*0030*/  LDC.64 R2, c[0x0][0x3a8] ;  /* 0x0000ea00ff027b82 */ /* 0x000e220000000a00 */
[----:B------:R-:W2:Y:S01]  /*0040*/  LDCU UR8, c[0x0][0x360] ;  /* 0x00006c00ff0877ac */ /* 0x000ea20008000800 */
[----:B------:R-:W3:Y:S01]  /*0050*/  LDCU.64 UR4, c[0x0][0x3a0] ;  /* 0x00007400ff0477ac */ /* 0x000ee20008000a00 */
[----:B0-----:R-:W-:-:S05]  /*0060*/  IMAD.WIDE R2, R5, 0x20, R2 ;  /* 0x0000002005027825 */ /* 0x001fca00078e0202 */
[----:B-1----:R-:W4:Y:S01]  /*0070*/  LDG.E.64 R8, desc[UR6][R2.64] ;  /* 0x0000000602087981 */ /* 0x002f22000c1e1b00 */
[----:B------:R-:W0:Y:S01]  /*0080*/  LDC R7, c[0x0][0x370] ;  /* 0x0000dc00ff077b82 */ /* 0x000e220000000800 */
[----:B------:R-:W-:Y:S01]  /*0090*/  BSSY.RECONVERGENT B1, `(.L_x_79) ;  /* 0x00001c0000017945 */ /* 0x000fe20003800200 */
[-C--:B0-----:R-:W-:Y:S02]  /*00a0*/  IABS R10, R7.reuse ;  /* 0x00000007000a7213 */ /* 0x081fe40000000000 */
[----:B------:R-:W-:Y:S02]  /*00b0*/  IABS R12, R7 ;  /* 0x00000007000c7213 */ /* 0x000fe40000000000 */
[----:B------:R-:W0:Y:S03]  /*00c0*/  I2F.RP R0, R10 ;  /* 0x0000000a00007306 */ /* 0x000e260000209400 */
[----:B------:R-:W-:-:S05]  /*00d0*/  IMAD.MOV R12, RZ, RZ, -R12 ;  /* 0x000000ffff0c7224 */ /* 0x000fca00078e0a0c */
[----:B0-----:R-:W0:Y:S02]  /*00e0*/  MUFU.RCP R0, R0 ;  /* 0x0000000000007308 */ /* 0x001e240000001000 */
[----:B0-----:R-:W-:-:S06]  /*00f0*/  VIADD R4, R0, 0xffffffe ;  /* 0x0ffffffe00047836 */ /* 0x001fcc0000000000 */
[----:B------:R0:W1:Y:S02]  /*0100*/  F2I.FTZ.U32.TRUNC.NTZ R5, R4 ;  /* 0x0000000400057305 */ /* 0x000064000021f000 */
[----:B0-----:R-:W-:Y:S02]  /*0110*/  IMAD.MOV.U32 R4, RZ, RZ, RZ ;  /* 0x000000ffff047224 */ /* 0x001fe400078e00ff */
[----:B-1----:R-:W-:-:S04]  /*0120*/  IMAD.MOV R11, RZ, RZ, -R5 ;  /* 0x000000ffff0b7224 */ /* 0x002fc800078e0a05 */
[----:B------:R-:W-:-:S04]  /*0130*/  IMAD R11, R11, R10, RZ ;  /* 0x0000000a0b0b7224 */ /* 0x000fc800078e02ff */
[----:B------:R-:W-:-:S04]  /*0140*/  IMAD.HI.U32 R5, R5, R11, R4 ;  /* 0x0000000b05057227 */ /* 0x000fc800078e0004 */
[----:B------:R-:W-:Y:S01]  /*0150*/  IMAD.MOV.U32 R11, RZ, RZ, R12 ;  /* 0x000000ffff0b7224 */ /* 0x000fe200078e000c */
[----:B----4-:R-:W-:-:S04]  /*0160*/  IADD3 R6, PT, PT, R7, -0x1, R9 ;  /* 0xffffffff07067810 */ /* 0x010fc80007ffe009 */
[----:B------:R-:W-:Y:S02]  /*0170*/  IABS R0, R6 ;  /* 0x0000000600007213 */ /* 0x000fe40000000000 */
[----:B------:R-:W-:-:S03]  /*0180*/  LOP3.LUT R6, R6, R7, RZ, 0x3c, !PT ;  /* 0x0000000706067212 */ /* 0x000fc600078e3cff */
[----:B------:R-:W-:Y:S01]  /*0190*/  IMAD.HI.U32 R4, R5, R0, RZ ;  /* 0x0000000005047227 */ /* 0x000fe200078e00ff */
[----:B------:R-:W-:-:S03]  /*01a0*/  ISETP.GE.AND P2, PT, R6, RZ, PT ;  /* 0x000000ff0600720c */ /* 0x000fc60003f46270 */
[----:B------:R-:W-:Y:S02]  /*01b0*/  IMAD R5, R4, R11, R0 ;  /* 0x0000000b04057224 */ /* 0x000fe400078e0200 */
[----:B------:R-:W0:Y:S03]  /*01c0*/  S2R R0, SR_CTAID.X ;  /* 0x0000000000007919 */ /* 0x000e260000002500 */
[----:B------:R-:W-:-:S13]  /*01d0*/  ISETP.GT.U32.AND P1, PT, R10, R5, PT ;  /* 0x000000050a00720c */ /* 0x000fda0003f24070 */
[----:B------:R-:W-:Y:S02]  /*01e0*/  @!P1 IMAD.IADD R5, R5, 0x1, -R10 ;  /* 0x0000000105059824 */ /* 0x000fe400078e0a0a */
[----:B------:R-:W-:Y:S01]  /*01f0*/  @!P1 VIADD R4, R4, 0x1 ;  /* 0x0000000104049836 */ /* 0x000fe20000000000 */
[----:B------:R-:W-:Y:S02]  /*0200*/  ISETP.NE.AND P1, PT, R7, RZ, PT ;  /* 0x000000ff0700720c */ /* 0x000fe40003f25270 */
[----:B------:R-:W-:Y:S02]  /*0210*/  ISETP.GE.U32.AND P0, PT, R5, R10, PT ;  /* 0x0000000a0500720c */ /* 0x000fe40003f06070 */
[----:B------:R-:W-:Y:S01]  /*0220*/  CS2R R10, SRZ ;  /* 0x00000000000a7805 */ /* 0x000fe2000001ff00 */
[----:B------:R-:W1:Y:S10]  /*0230*/  S2R R5, SR_TID.X ;  /* 0x0000000000057919 */ /* 0x000e740000002100 */
[----:B------:R-:W-:-:S04]  /*0240*/  @P0 VIADD R4, R4, 0x1 ;  /* 0x0000000104040836 */ /* 0x000fc80000000000 */
[----:B------:R-:W-:Y:S01]  /*0250*/  @!P2 IMAD.MOV R4, RZ, RZ, -R4 ;  /* 0x000000ffff04a224 */ /* 0x000fe200078e0a04 */
[----:B------:R-:W-:-:S05]  /*0260*/  @!P1 LOP3.LUT R4, RZ, R7, RZ, 0x33, !PT ;  /* 0x00000007ff049212 */ /* 0x000fca00078e33ff */
[----:B0-----:R-:W-:-:S05]  /*0270*/  IMAD R6, R4, R0, R4 ;  /* 0x0000000004067224 */ /* 0x001fca00078e0204 */
[----:B------:R-:W-:Y:S01]  /*0280*/  VIMNMX R6, PT, PT, R9, R6, PT ;  /* 0x0000000609067248 */ /* 0x000fe20003fe0100 */
[----:B-1----:R-:W-:-:S05]  /*0290*/  IMAD R7, R4, R0, R5 ;  /* 0x0000000004077224 */ /* 0x002fca00078e0205 */
[----:B------:R-:W-:-:S13]  /*02a0*/  ISETP.GE.AND P0, PT, R7, R6, PT ;  /* 0x000000060700720c */ /* 0x000fda0003f06270 */
[----:B--23--:R-:W-:Y:S05]  /*02b0*/  @P0 BRA `(.L_x_80) ;  /* 0x0000001800740947 */ /* 0x00cfea0003800000 */
[----:B------:R0:W5:Y:S01]  /*02c0*/  LDG.E R4, desc[UR6][R2.64+0x8] ;  /* 0x0000080602047981 */ /* 0x000162000c1e1900 */
[----:B------:R-:W-:-:S07]  /*02d0*/  CS2R R10, SRZ ;  /* 0x00000000000a7805 */ /* 0x000fce000001ff00 */
.L_x_109:
[----:B0-----:R-:W-:Y:S01]  /*02e0*/  SHF.R.S32.HI R3, RZ, 0x1f, R7 ;  /* 0x0000001fff037819 */ /* 0x001fe20000011407 */
[----:B------:R-:W0:Y:S01]  /*02f0*/  LDC.64 R12, c[0x0][0x388] ;  /* 0x0000e200ff0c7b82 */ /* 0x000e220000000a00 */
[----:B------:R-:W-:-:S04]  /*0300*/  IADD3 R2, P0, PT, R8, R7, RZ ;  /* 0x0000000708027210 */ /* 0x000fc80007f1e0ff */
[----:B------:R-:W-:Y:S02]  /*0310*/  LEA.HI.X.SX32 R3, R8, R3, 0x1, P0 ;  /* 0x0000000308037211 */ /* 0x000fe400000f0eff */
[----:B------:R-:W-:-:S04]  /*0320*/  LEA R14, P0, R2, UR4, 0x2 ;  /* 0x00000004020e7c11 */ /* 0x000fc8000f8010ff */
[----:B------:R-:W-:-:S05]  /*0330*/  LEA.HI.X R15, R2, UR5, R3, 0x2, P0 ;  /* 0x00000005020f7c11 */ /* 0x000fca00080f1403 */
[----:B------:R-:W2:Y:S02]  /*0340*/  LDG.E R9, desc[UR6][R14.64] ;  /* 0x000000060e097981 */ /* 0x000ea4000c1e1900 */
[----:B--2---:R-:W-:-:S05]  /*0350*/  SHF.L.U32 R3, R9, 0x1, RZ ;  /* 0x0000000109037819 */ /* 0x004fca00000006ff */
[----:B0-----:R-:W-:Y:S02]  /*0360*/  IMAD.WIDE R12, R3, 0x4, R12 ;  /* 0x00000004030c7825 */ /* 0x001fe400078e020c */
[----:B------:R-:W0:Y:S03]  /*0370*/  LDC.64 R2, c[0x0][0x380] ;  /* 0x0000e000ff027b82 */ /* 0x000e260000000a00 */
[----:B------:R-:W2:Y:S04]  /*0380*/  LDG.E R20, desc[UR6][R12.64] ;  /* 0x000000060c147981 */ /* 0x000ea8000c1e1900 */
[----:B------:R-:W3:Y:S01]  /*0390*/  LDG.E R21, desc[UR6][R12.64+0x4] ;  /* 0x000004060c157981 */ /* 0x000ee2000c1e1900 */
[----:B------:R-:W-:Y:S01]  /*03a0*/  IMAD.MOV.U32 R16, RZ, RZ, 0x3 ;  /* 0x00000003ff107424 */ /* 0x000fe200078e00ff */
[----:B--2---:R-:W-:-:S02]  /*03b0*/  IABS R23, R20 ;  /* 0x0000001400177213 */ /* 0x004fc40000000000 */
[----:B---3--:R-:W-:-:S03]  /*03c0*/  IABS R25, R21 ;  /* 0x0000001500197213 */ /* 0x008fc60000000000 */
[----:B------:R-:W-:Y:S02]  /*03d0*/  IMAD R23, R23, R16, -0x3 ;  /* 0xfffffffd17177424 */ /* 0x000fe400078e0210 */
[----:B------:R-:W-:Y:S02]  /*03e0*/  IMAD R25, R16, R25, -0x3 ;  /* 0xfffffffd10197424 */ /* 0x000fe400078e0219 */
[----:B0-----:R-:W-:-:S04]  /*03f0*/  IMAD.WIDE R22, R23, 0x8, R2 ;  /* 0x0000000817167825 */ /* 0x001fc800078e0202 */
[----:B------:R-:W-:Y:S01]  /*0400*/  IMAD.WIDE R24, R25, 0x8, R2 ;  /* 0x0000000819187825 */ /* 0x000fe200078e0202 */
[----:B------:R-:W2:Y:S04]  /*0410*/  LDG.E.64 R18, desc[UR6][R22.64+0x8] ;  /* 0x0000080616127981 */ /* 0x000ea8000c1e1b00 */
[----:B------:R-:W2:Y:S04]  /*0420*/  LDG.E.64 R26, desc[UR6][R24.64+0x8] ;  /* 0x00000806181a7981 */ /* 0x000ea8000c1e1b00 */
[----:B------:R-:W3:Y:S04]  /*0430*/  LDG.E.64 R2, desc[UR6][R22.64] ;  /* 0x0000000616027981 */ /* 0x000ee8000c1e1b00 */
[----:B------:R-:W3:Y:S04]  /*0440*/  LDG.E.64 R12, desc[UR6][R24.64] ;  /* 0x00000006180c7981 */ /* 0x000ee8000c1e1b00 */
[----:B------:R-:W4:Y:S04]  /*0450*/  LDG.E.64 R14, desc[UR6][R22.64+0x10] ;  /* 0x00001006160e7981 */ /* 0x000f28000c1e1b00 */
[----:B------:R-:W4:Y:S01]  /*0460*/  LDG.E.64 R16, desc[UR6][R24.64+0x10] ;  /* 0x0000100618107981 */ /* 0x000f22000c1e1b00 */
[----:B------:R-:W-:Y:S01]  /*0470*/  VIMNMX R20, PT, PT, R20, R21, !PT ;  /* 0x0000001514147248 */ /* 0x000fe20007fe0100 */
[----:B------:R-:W-:Y:S04]  /*0480*/  BSSY.RECONVERGENT B0, `(.L_x_81) ;  /* 0x000017c000007945 */ /* 0x000fe80003800200 */
[----:B------:R-:W-:Y:S01]  /*0490*/  BSSY.RELIABLE B2, `(.L_x_82) ;  /* 0x0000052000027945 */ /* 0x000fe20003800100 */
[----:B------:R-:W-:Y:S01]  /*04a0*/  ISETP.GE.AND P1, PT, R20, 0x1, PT ;  /* 0x000000011400780c */ /* 0x000fe20003f26270 */
[----:B--2---:R-:W-:Y:S01]  /*04b0*/  DADD R26, R18, -R26 ;  /* 0x00000000121a7229 */ /* 0x004fe2000000081a */
[----:B------:R-:W0:Y:S01]  /*04c0*/  LDC.64 R18, c[0x0][0x390] ;  /* 0x0000e400ff127b82 */ /* 0x000e220000000a00 */
[----:B---3--:R-:W-:-:S06]  /*04d0*/  DADD R2, R2, -R12 ;  /* 0x0000000002027229 */ /* 0x008fcc000000080c */
[----:B------:R-:W-:Y:S02]  /*04e0*/  DMUL R26, R26, R26 ;  /* 0x0000001a1a1a7228 */ /* 0x000fe40000000000 */
[----:B----4-:R-:W-:-:S06]  /*04f0*/  DADD R14, R14, -R16 ;  /* 0x000000000e0e7229 */ /* 0x010fcc0000000810 */
[----:B------:R-:W-:-:S08]  /*0500*/  DFMA R12, R2, R2, R26 ;  /* 0x00000002020c722b */ /* 0x000fd0000000001a */
[----:B------:R-:W-:Y:S01]  /*0510*/  DFMA R12, R14, R14, R12 ;  /* 0x0000000e0e0c722b */ /* 0x000fe2000000000c */
[----:B------:R-:W-:-:S04]  /*0520*/  IMAD R15, R9, 0x9, RZ ;  /* 0x00000009090f7824 */ /* 0x000fc800078e02ff */
[----:B0-----:R-:W-:Y:S01]  /*0530*/  IMAD.WIDE R14, R15, 0x8, R18 ;  /* 0x000000080f0e7825 */ /* 0x001fe200078e0212 */
[----:B------:R-:W-:Y:S06]  /*0540*/  @!P1 BRA `(.L_x_83) ;  /* 0x0000000000149947 */ /* 0x000fec0003800000 */
[----:B------:R-:W0:Y:S02]  /*0550*/  LDC.64 R2, c[0x0][0x398] ;  /* 0x0000e600ff027b82 */ /* 0x000e240000000a00 */
[----:B0-----:R-:W2:Y:S01]  /*0560*/  LDG.E.U8 R2, desc[UR6][R2.64+0x21] ;  /* 0x0000210602027981 */ /* 0x001ea2000c1e1100 */
[----:B------:R-:W-:Y:S02]  /*0570*/  CS2R R16, SRZ ;  /* 0x0000000000107805 */ /* 0x000fe4000001ff00 */
[----:B--2---:R-:W-:-:S13]  /*0580*/  ISETP.NE.AND P0, PT, R2, RZ, PT ;  /* 0x000000ff0200720c */ /* 0x004fda0003f05270 */
[----:B------:R-:W-:Y:S05]  /*0590*/  @!P0 BRA `(.L_x_84) ;  /* 0x0000000000f08947 */ /* 0x000fea0003800000 */
.L_x_83:
[----:B------:R-:W0:Y:S01]  /*05a0*/  LDC.64 R28, c[0x0][0x398] ;  /* 0x0000e600ff1c7b82 */ /* 0x000e220000000a00 */
[----:B-----5:R-:W-:Y:S01]  /*05b0*/  ISETP.GE.AND P0, PT, R7, R4, PT ;  /* 0x000000040700720c */ /* 0x020fe20003f06270 */
[----:B------:R-:W2:-:S12]  /*05c0*/  LDG.E.64 R22, desc[UR6][R14.64+0x10] ;  /* 0x000010060e167981 */ /* 0x000e98000c1e1b00 */
[----:B0-----:R-:W2:Y:S04]  /*05d0*/  @!P0 LDG.E.64 R24, desc[UR6][R28.64+0x10] ;  /* 0x000010061c188981 */ /* 0x001ea8000c1e1b00 */
[----:B------:R-:W3:Y:S01]  /*05e0*/  LDG.E.U8 R2, desc[UR6][R28.64+0x20] ;  /* 0x000020061c027981 */ /* 0x000ee2000c1e1100 */
[----:B------:R-:W0:Y:S01]  /*05f0*/  MUFU.RSQ64H R19, R13 ;  /* 0x0000000d00137308 */ /* 0x000e220000001c00 */
[----:B------:R-:W-:Y:S02]  /*0600*/  VIADD R18, R13, 0xfcb00000 ;  /* 0xfcb000000d127836 */ /* 0x000fe40000000000 */
[----:B------:R-:W-:Y:S02]  /*0610*/  IMAD.MOV.U32 R26, RZ, RZ, 0x0 ;  /* 0x00000000ff1a7424 */ /* 0x000fe400078e00ff */
[----:B------:R-:W-:-:S02]  /*0620*/  IMAD.MOV.U32 R27, RZ, RZ, 0x3fd80000 ;  /* 0x3fd80000ff1b7424 */ /* 0x000fc400078e00ff */
[----:B0-----:R-:W-:-:S08]  /*0630*/  DMUL R16, R18, R18 ;  /* 0x0000001212107228 */ /* 0x001fd00000000000 */
[----:B------:R-:W-:Y:S01]  /*0640*/  DFMA R16, R12, -R16, 1 ;  /* 0x3ff000000c10742b */ /* 0x000fe20000000810 */
[----:B------:R-:W2:Y:S07]  /*0650*/  @P0 LDG.E.64 R24, desc[UR6][R28.64+0x8] ;  /* 0x000008061c180981 */ /* 0x000eae000c1e1b00 */
[----:B------:R-:W-:Y:S02]  /*0660*/  DFMA R26, R16, R26, 0.5 ;  /* 0x3fe00000101a742b */ /* 0x000fe4000000001a */
[----:B------:R-:W-:-:S08]  /*0670*/  DMUL R16, R18, R16 ;  /* 0x0000001012107228 */ /* 0x000fd00000000000 */
[----:B------:R-:W-:Y:S01]  /*0680*/  DFMA R26, R26, R16, R18 ;  /* 0x000000101a1a722b */ /* 0x000fe20000000012 */
[----:B------:R-:W-:-:S07]  /*0690*/  ISETP.GE.U32.AND P2, PT, R18, 0x7ca00000, PT ;  /* 0x7ca000001200780c */ /* 0x000fce0003f46070 */
[----:B------:R-:W-:Y:S01]  /*06a0*/  DMUL R16, R12, R26 ;  /* 0x0000001a0c107228 */ /* 0x000fe20000000000 */
[----:B---3--:R-:W-:Y:S01]  /*06b0*/  ISETP.NE.AND P0, PT, R2, RZ, PT ;  /* 0x000000ff0200720c */ /* 0x008fe20003f05270 */
[----:B------:R-:W-:Y:S02]  /*06c0*/  VIADD R3, R27, 0xfff00000 ;  /* 0xfff000001b037836 */ /* 0x000fe40000000000 */
[----:B------:R-:W-:-:S04]  /*06d0*/  IMAD.MOV.U32 R2, RZ, RZ, R26 ;  /* 0x000000ffff027224 */ /* 0x000fc800078e001a */
[----:B------:R-:W-:Y:S01]  /*06e0*/  DFMA R20, R16, -R16, R12 ;  /* 0x800000101014722b */ /* 0x000fe2000000000c */
[----:B------:R-:W-:Y:S01]  /*06f0*/  BSSY.RECONVERGENT B3, `(.L_x_85) ;  /* 0x000000e000037945 */ /* 0x000fe20003800200 */
[----:B--2---:R-:W-:-:S06]  /*0700*/  DMUL R22, R22, R24 ;  /* 0x0000001816167228 */ /* 0x004fcc0000000000 */
        /* <DEDUP_REMOVED lines=9> */
[----:B------:R-:W-:Y:S05]  /*07a0*/  CALL.REL.NOINC `($__internal_3_$__cuda_sm20_dsqrt_rn_f64_mediumpath_v1) ;  /* 0x0000001c00347944 */ /* 0x000fea0003c00000 */
[----:B------:R-:W-:Y:S02]  /*07b0*/  IMAD.MOV.U32 R24, RZ, RZ, R18 ;  /* 0x000000ffff187224 */ /* 0x000fe400078e0012 */
[----:B------:R-:W-:-:S07]  /*07c0*/  IMAD.MOV.U32 R25, RZ, RZ, R19 ;  /* 0x000000ffff197224 */ /* 0x000fce00078e0013 */
.L_x_86:
[----:B------:R-:W-:Y:S05]  /*07d0*/  BSYNC.RECONVERGENT B3 ;  /* 0x0000000000037941 */ /* 0x000fea0003800200 */
.L_x_85:
        /* <DEDUP_REMOVED lines=17> */
[----:B------:R-:W-:-:S07]  /*08f0*/  MOV R32, 0x910 ;  /* 0x0000091000207802 */ /* 0x000fce0000000f00 */
[----:B------:R-:W-:Y:S05]  /*0900*/  CALL.REL.NOINC `($__internal_2_$__cuda_sm20_div_rn_f64_full) ;  /* 0x00000014006c7944 */ /* 0x000fea0003c00000 */
[----:B------:R-:W-:Y:S02]  /*0910*/  IMAD.MOV.U32 R16, RZ, RZ, R22 ;  /* 0x000000ffff107224 */ /* 0x000fe400078e0016 */
[----:B------:R-:W-:-:S07]  /*0920*/  IMAD.MOV.U32 R17, RZ, RZ, R23 ;  /* 0x000000ffff117224 */ /* 0x000fce00078e0017 */
.L_x_88:
[----:B------:R-:W-:Y:S05]  /*0930*/  BSYNC.RECONVERGENT B3 ;  /* 0x0000000000037941 */ /* 0x000fea0003800200 */
.L_x_87:
[----:B------:R-:W-:Y:S01]  /*0940*/  DADD R16, RZ, R16 ;  /* 0x00000000ff107229 */ /* 0x000fe20000000010 */
[----:B------:R-:W-:Y:S10]  /*0950*/  @!P1 BRA `(.L_x_89) ;  /* 0x0000000000149947 */ /* 0x000ff40003800000 */
.L_x_84:
[----:B------:R-:W0:Y:S02]  /*0960*/  LDC.64 R2, c[0x0][0x398] ;  /* 0x0000e600ff027b82 */ /* 0x000e240000000a00 */
[----:B0-----:R-:W2:Y:S02]  /*0970*/  LDG.E.U8 R2, desc[UR6][R2.64+0x22] ;  /* 0x0000220602027981 */ /* 0x001ea4000c1e1100 */
[----:B--2---:R-:W-:-:S13]  /*0980*/  ISETP.NE.AND P0, PT, R2, RZ, PT ;  /* 0x000000ff0200720c */ /* 0x004fda0003f05270 */
[----:B------:R-:W-:Y:S05]  /*0990*/  @!P0 BREAK.RELIABLE B2 ;  /* 0x0000000000028942 */ /* 0x000fea0003800100 */
[----:B------:R-:W-:Y:S05]  /*09a0*/  @!P0 BRA `(.L_x_90) ;  /* 0x0000001000a48947 */ /* 0x000fea0003800000 */
.L_x_89:
[----:B------:R-:W-:Y:S05]  /*09b0*/  BSYNC.RELIABLE B2 ;  /* 0x0000000000027941 */ /* 0x000fea0003800100 */
.L_x_82:
        /* <DEDUP_REMOVED lines=20> */
[----:B------:R-:W-:-:S07]  /*0b00*/  MOV R32, 0xb20 ;  /* 0x00000b2000207802 */ /* 0x000fce0000000f00 */
[----:B-----5:R-:W-:Y:S05]  /*0b10*/  CALL.REL.NOINC `($__internal_2_$__cuda_sm20_div_rn_f64_full) ;  /* 0x0000001000e87944 */ /* 0x020fea0003c00000 */
[----:B------:R-:W-:Y:S01]  /*0b20*/  IMAD.MOV.U32 R2, RZ, RZ, R22 ;  /* 0x000000ffff027224 */ /* 0x000fe200078e0016 */
[----:B------:R-:W-:-:S07]  /*0b30*/  MOV R3, R23 ;  /* 0x0000001700037202 */ /* 0x000fce0000000f00 */
.L_x_92:
[----:B------:R-:W-:Y:S05]  /*0b40*/  BSYNC.RECONVERGENT B2 ;  /* 0x0000000000027941 */ /* 0x000fea0003800200 */
.L_x_91:
        /* <DEDUP_REMOVED lines=20> */
[----:B------:R-:W-:Y:S05]  /*0c90*/  CALL.REL.NOINC `($__internal_2_$__cuda_sm20_div_rn_f64_full) ;  /* 0x0000001000887944 */ /* 0x000fea0003c00000 */
.L_x_94:
[----:B------:R-:W-:Y:S05]  /*0ca0*/  BSYNC.RECONVERGENT B2 ;  /* 0x0000000000027941 */ /* 0x000fea0003800200 */
.L_x_93:
        /* <DEDUP_REMOVED lines=19> */
[----:B------:R-:W-:Y:S01]  /*0de0*/  VIADD R3, R21, 0xfff00000 ;  /* 0xfff0000015037836 */ /* 0x000fe20000000000 */
[----:B------:R-:W-:-:S05]  /*0df0*/  MOV R2, R20 ;  /* 0x0000001400027202 */ /* 0x000fca0000000f00 */
[----:B------:R-:W-:-:S08]  /*0e00*/  DFMA R26, R24, -R24, R12 ;  /* 0x80000018181a722b */ /* 0x000fd0000000000c */
[----:B------:R-:W-:Y:S01]  /*0e10*/  DFMA R18, R26, R2, R24 ;  /* 0x000000021a12722b */ /* 0x000fe20000000018 */
[----:B------:R-:W-:Y:S10]  /*0e20*/  @!P0 BRA `(.L_x_96) ;  /* 0x0000000000208947 */ /* 0x000ff40003800000 */
[----:B------:R-:W-:Y:S02]  /*0e30*/  IMAD.MOV.U32 R2, RZ, RZ, R20 ;  /* 0x000000ffff027224 */ /* 0x000fe400078e0014 */
[----:B------:R-:W-:Y:S01]  /*0e40*/  IMAD.MOV.U32 R20, RZ, RZ, R26 ;  /* 0x000000ffff147224 */ /* 0x000fe200078e001a */
[----:B------:R-:W-:Y:S01]  /*0e50*/  MOV R26, 0xeb0 ;  /* 0x00000eb0001a7802 */ /* 0x000fe20000000f00 */
[----:B------:R-:W-:Y:S02]  /*0e60*/  IMAD.MOV.U32 R21, RZ, RZ, R27 ;  /* 0x000000ffff157224 */ /* 0x000fe400078e001b */
[----:B------:R-:W-:Y:S02]  /*0e70*/  IMAD.MOV.U32 R9, RZ, RZ, R22 ;  /* 0x000000ffff097224 */ /* 0x000fe400078e0016 */
[----:B------:R-:W-:Y:S02]  /*0e80*/  IMAD.MOV.U32 R18, RZ, RZ, R12 ;  /* 0x000000ffff127224 */ /* 0x000fe400078e000c */
[----:B------:R-:W-:-:S07]  /*0e90*/  IMAD.MOV.U32 R19, RZ, RZ, R13 ;  /* 0x000000ffff137224 */ /* 0x000fce00078e000d */
[----:B------:R-:W-:Y:S05]  /*0ea0*/  CALL.REL.NOINC `($__internal_3_$__cuda_sm20_dsqrt_rn_f64_mediumpath_v1) ;  /* 0x0000001400747944 */ /* 0x000fea0003c00000 */
.L_x_96:
[----:B------:R-:W-:Y:S05]  /*0eb0*/  BSYNC.RECONVERGENT B2 ;  /* 0x0000000000027941 */ /* 0x000fea0003800200 */
.L_x_95:
[----:B------:R-:W2:Y:S04]  /*0ec0*/  LDG.E.64 R26, desc[UR6][R14.64+0x18] ;  /* 0x000018060e1a7981 */ /* 0x000ea8000c1e1b00 */
[----:B------:R-:W3:Y:S04]  /*0ed0*/  LDG.E.64 R20, desc[UR6][R14.64+0x20] ;  /* 0x000020060e147981 */ /* 0x000ee8000c1e1b00 */
[----:B------:R0:W5:Y:S01]  /*0ee0*/  LDG.E.64 R2, desc[UR6][R14.64+0x28] ;  /* 0x000028060e027981 */ /* 0x000162000c1e1b00 */
[----:B------:R-:W-:Y:S01]  /*0ef0*/  IMAD.MOV.U32 R22, RZ, RZ, 0x1 ;  /* 0x00000001ff167424 */ /* 0x000fe200078e00ff */
[----:B------:R-:W-:Y:S01]  /*0f00*/  BSSY.RECONVERGENT B2, `(.L_x_97) ;  /* 0x0000013000027945 */ /* 0x000fe20003800200 */
[----:B--2---:R-:W1:Y:S04]  /*0f10*/  MUFU.RCP64H R23, R27 ;  /* 0x0000001b00177308 */ /* 0x004e680000001800 */
[----:B-1----:R-:W-:-:S08]  /*0f20*/  DFMA R24, -R26, R22, 1 ;  /* 0x3ff000001a18742b */ /* 0x002fd00000000116 */
[----:B------:R-:W-:-:S08]  /*0f30*/  DFMA R24, R24, R24, R24 ;  /* 0x000000181818722b */ /* 0x000fd00000000018 */
[----:B------:R-:W-:Y:S02]  /*0f40*/  DFMA R24, R22, R24, R22 ;  /* 0x000000181618722b */ /* 0x000fe40000000016 */
[----:B---3--:R-:W-:-:S06]  /*0f50*/  DADD R22, -R20, R18 ;  /* 0x0000000014167229 */ /* 0x008fcc0000000112 */
[----:B------:R-:W-:-:S04]  /*0f60*/  DFMA R28, -R26, R24, 1 ;  /* 0x3ff000001a1c742b */ /* 0x000fc80000000118 */
[----:B------:R-:W-:-:S04]  /*0f70*/  FSETP.GEU.AND P1, PT, |R23|, 6.5827683646048100446e-37, PT ;  /* 0x036000001700780b */ /* 0x000fc80003f2e200 */
[----:B------:R-:W-:-:S08]  /*0f80*/  DFMA R28, R24, R28, R24 ;  /* 0x0000001c181c722b */ /* 0x000fd00000000018 */
[----:B------:R-:W-:-:S08]  /*0f90*/  DMUL R20, R22, R28 ;  /* 0x0000001c16147228 */ /* 0x000fd00000000000 */
        /* <DEDUP_REMOVED lines=9> */
.L_x_98:
[----:B------:R-:W-:Y:S05]  /*1030*/  BSYNC.RECONVERGENT B2 ;  /* 0x0000000000027941 */ /* 0x000fea0003800200 */
.L_x_97:
        /* <DEDUP_REMOVED lines=52> */
[----:B------:R-:W-:Y:S01]  /*1380*/  IMAD.MOV.U32 R26, RZ, RZ, R30 ;  /* 0x000000ffff1a7224 */ /* 0x000fe200078e001e */
[----:B------:R-:W-:Y:S09]  /*1390*/  @!P0 BRA `(.L_x_100) ;  /* 0x0000000000308947 */ /* 0x000ff20003800000 */
[----:B------:R-:W-:Y:S01]  /*13a0*/  FSETP.GEU.AND P1, PT, |R21|, 4.2275390625, PT ;  /* 0x408748001500780b */ /* 0x000fe20003f2e200 */
[C---:B------:R-:W-:Y:S02]  /*13b0*/  DADD R26, R20.reuse, +INF ;  /* 0x7ff00000141a7429 */ /* 0x040fe40000000000 */
[----:B------:R-:W-:-:S08]  /*13c0*/  DSETP.GEU.AND P0, PT, R20, RZ, PT ;  /* 0x000000ff1400722a */ /* 0x000fd00003f0e000 */
[----:B------:R-:W-:Y:S02]  /*13d0*/  FSEL R26, R26, RZ, P0 ;  /* 0x000000ff1a1a7208 */ /* 0x000fe40000000000 */
[----:B------:R-:W-:Y:S02]  /*13e0*/  @!P1 LEA.HI R9, R22, R22, RZ, 0x1 ;  /* 0x0000001616099211 */ /* 0x000fe400078f08ff */
[----:B------:R-:W-:Y:S02]  /*13f0*/  FSEL R27, R27, RZ, P0 ;  /* 0x000000ff1b1b7208 */ /* 0x000fe40000000000 */
[----:B------:R-:W-:-:S04]  /*1400*/  @!P1 SHF.R.S32.HI R9, RZ, 0x1, R9 ;  /* 0x00000001ff099819 */ /* 0x000fc80000011409 */
[----:B------:R-:W-:Y:S01]  /*1410*/  @!P1 LEA R31, R9, R31, 0x14 ;  /* 0x0000001f091f9211 */ /* 0x000fe200078ea0ff */
[----:B------:R-:W-:-:S05]  /*1420*/  @!P1 IMAD.IADD R20, R22, 0x1, -R9 ;  /* 0x0000000116149824 */ /* 0x000fca00078e0a09 */
[----:B------:R-:W-:Y:S01]  /*1430*/  @!P1 LEA R21, R20, 0x3ff00000, 0x14 ;  /* 0x3ff0000014159811 */ /* 0x000fe200078ea0ff */
[----:B------:R-:W-:-:S06]  /*1440*/  @!P1 IMAD.MOV.U32 R20, RZ, RZ, RZ ;  /* 0x000000ffff149224 */ /* 0x000fcc00078e00ff */
[----:B------:R-:W-:-:S11]  /*1450*/  @!P1 DMUL R26, R30, R20 ;  /* 0x000000141e1a9228 */ /* 0x000fd60000000000 */
.L_x_100:
[----:B------:R-:W-:Y:S05]  /*1460*/  BSYNC.RECONVERGENT B2 ;  /* 0x0000000000027941 */ /* 0x000fea0003800200 */
.L_x_99:
        /* <DEDUP_REMOVED lines=11> */
[----:B------:R-:W-:-:S07]  /*1520*/  IMAD.MOV.U32 R27, RZ, RZ, R13 ;  /* 0x000000ffff1b7224 */ /* 0x000fce00078e000d */
[----:B------:R-:W-:Y:S05]  /*1530*/  CALL.REL.NOINC `($__internal_2_$__cuda_sm20_div_rn_f64_full) ;  /* 0x0000000800607944 */ /* 0x000fea0003c00000 */
[----:B------:R-:W-:Y:S02]  /*1540*/  IMAD.MOV.U32 R20, RZ, RZ, R22 ;  /* 0x000000ffff147224 */ /* 0x000fe400078e0016 */
[----:B------:R-:W-:-:S07]  /*1550*/  IMAD.MOV.U32 R21, RZ, RZ, R23 ;  /* 0x000000ffff157224 */ /* 0x000fce00078e0017 */
.L_x_102:
[----:B------:R-:W-:Y:S05]  /*1560*/  BSYNC.RECONVERGENT B2 ;  /* 0x0000000000027941 */ /* 0x000fea0003800200 */
.L_x_101:
[----:B------:R-:W2:Y:S04]  /*1570*/  LDG.E.64 R26, desc[UR6][R14.64+0x30] ;  /* 0x000030060e1a7981 */ /* 0x000ea8000c1e1b00 */
[----:B------:R-:W3:Y:S01]  /*1580*/  LDG.E.64 R22, desc[UR6][R14.64+0x38] ;  /* 0x000038060e167981 */ /* 0x000ee2000c1e1b00 */
[----:B------:R-:W-:-:S03]  /*1590*/  IMAD.MOV.U32 R24, RZ, RZ, 0x1 ;  /* 0x00000001ff187424 */ /* 0x000fc600078e00ff */
[----:B------:R0:W5:Y:S01]  /*15a0*/  LDG.E.64 R2, desc[UR6][R14.64+0x40] ;  /* 0x000040060e027981 */ /* 0x000162000c1e1b00 */
[----:B------:R-:W-:Y:S01]  /*15b0*/  BSSY.RECONVERGENT B2, `(.L_x_103) ;  /* 0x0000014000027945 */ /* 0x000fe20003800200 */
[----:B------:R-:W-:Y:S01]  /*15c0*/  DADD R16, R16, -R20 ;  /* 0x0000000010107229 */ /* 0x000fe20000000814 */
        /* <DEDUP_REMOVED lines=10> */
[----:B0-----:R-:W-:-:S10]  /*1670*/  DFMA R14, R24, R28, R18 ;  /* 0x0000001c180e722b */ /* 0x001fd40000000012 */
[----:B------:R-:W-:-:S05]  /*1680*/  FFMA R9, RZ, R27, R15 ;  /* 0x0000001bff097223 */ /* 0x000fca000000000f */
[----:B------:R-:W-:-:S13]  /*1690*/  FSETP.GT.AND P0, PT, |R9|, 1.469367938527859385e-39, PT ;  /* 0x001000000900780b */ /* 0x000fda0003f04200 */
[----:B------:R-:W-:Y:S05]  /*16a0*/  @P0 BRA P1, `(.L_x_104) ;  /* 0x0000000000100947 */ /* 0x000fea0000800000 */
[----:B------:R-:W-:-:S07]  /*16b0*/  MOV R32, 0x16d0 ;  /* 0x000016d000207802 */ /* 0x000fce0000000f00 */
[----:B-----5:R-:W-:Y:S05]  /*16c0*/  CALL.REL.NOINC `($__internal_2_$__cuda_sm20_div_rn_f64_full) ;  /* 0x0000000400fc7944 */ /* 0x020fea0003c00000 */
[----:B------:R-:W-:Y:S02]  /*16d0*/  IMAD.MOV.U32 R14, RZ, RZ, R22 ;  /* 0x000000ffff0e7224 */ /* 0x000fe400078e0016 */
[----:B------:R-:W-:-:S07]  /*16e0*/  IMAD.MOV.U32 R15, RZ, RZ, R23 ;  /* 0x000000ffff0f7224 */ /* 0x000fce00078e0017 */
.L_x_104:
[----:B------:R-:W-:Y:S05]  /*16f0*/  BSYNC.RECONVERGENT B2 ;  /* 0x0000000000027941 */ /* 0x000fea0003800200 */
.L_x_103:
[----:B------:R-:W-:Y:S01]  /*1700*/  DMUL R14, R14, -R14 ;  /* 0x8000000e0e0e7228 */ /* 0x000fe20000000000 */
[----:B------:R-:W-:Y:S01]  /*1710*/  MOV R18, 0x652b82fe ;  /* 0x652b82fe00127802 */ /* 0x000fe20000000f00 */
[----:B------:R-:W-:Y:S01]  /*1720*/  IMAD.MOV.U32 R19, RZ, RZ, 0x3ff71547 ;  /* 0x3ff71547ff137424 */ /* 0x000fe200078e00ff */
[----:B------:R-:W-:Y:S01]  /*1730*/  UMOV UR10, 0xfefa39ef ;  /* 0xfefa39ef000a7882 */ /* 0x000fe20000000000 */
[----:B------:R-:W-:Y:S01]  /*1740*/  UMOV UR11, 0x3fe62e42 ;  /* 0x3fe62e42000b7882 */ /* 0x000fe20000000000 */
[----:B------:R-:W-:Y:S03]  /*1750*/  BSSY.RECONVERGENT B2, `(.L_x_105) ;  /* 0x000003d000027945 */ /* 0x000fe60003800200 */
[----:B------:R-:W-:Y:S02]  /*1760*/  DFMA R18, R14, R18, 6.75539944105574400000e+15 ;  /* 0x433800000e12742b */ /* 0x000fe40000000012 */
[----:B------:R-:W-:-:S06]  /*1770*/  FSETP.GEU.AND P0, PT, |R15|, 4.1917929649353027344, PT ;  /* 0x4086232b0f00780b */ /* 0x000fcc0003f0e200 */
        /* <DEDUP_REMOVED lines=55> */
[----:B------:R-:W-:Y:S02]  /*1af0*/  @!P1 LEA R15, R14, 0x3ff00000, 0x14 ;  /* 0x3ff000000e0f9811 */ /* 0x000fe400078ea0ff */
[----:B------:R-:W-:-:S06]  /*1b00*/  @!P1 MOV R14, RZ ;  /* 0x000000ff000e9202 */ /* 0x000fcc0000000f00 */
[----:B------:R-:W-:-:S11]  /*1b10*/  @!P1 DMUL R24, R22, R14 ;  /* 0x0000000e16189228 */ /* 0x000fd60000000000 */
.L_x_106:
[----:B------:R-:W-:Y:S05]  /*1b20*/  BSYNC.RECONVERGENT B2 ;  /* 0x0000000000027941 */ /* 0x000fea0003800200 */
.L_x_105:
        /* <DEDUP_REMOVED lines=15> */
.L_x_108:
[----:B------:R-:W-:Y:S05]  /*1c20*/  BSYNC.RECONVERGENT B2 ;  /* 0x0000000000027941 */ /* 0x000fea0003800200 */
.L_x_107:
[----:B------:R-:W-:-:S11]  /*1c30*/  DADD R16, R16, -R2 ;  /* 0x0000000010107229 */ /* 0x000fd60000000802 */
.L_x_90:
[----:B------:R-:W-:Y:S05]  /*1c40*/  BSYNC.RECONVERGENT B0 ;  /* 0x0000000000007941 */ /* 0x000fea0003800200 */
.L_x_81:
[----:B------:R-:W-:Y:S01]  /*1c50*/  VIADD R7, R7, UR8 ;  /* 0x0000000807077c36 */ /* 0x000fe20008000000 */
[----:B------:R-:W-:-:S04]  /*1c60*/  DADD R10, R10, R16 ;  /* 0x000000000a0a7229 */ /* 0x000fc80000000010 */
[----:B------:R-:W-:-:S13]  /*1c70*/  ISETP.GE.AND P0, PT, R7, R6, PT ;  /* 0x000000060700720c */ /* 0x000fda0003f06270 */
[----:B------:R-:W-:Y:S05]  /*1c80*/  @!P0 BRA `(.L_x_109) ;  /* 0xffffffe400948947 */ /* 0x000fea000383ffff */
.L_x_80:
[----:B------:R-:W-:Y:S05]  /*1c90*/  BSYNC.RECONVERGENT B1 ;  /* 0x0000000000017941 */ /* 0x000fea0003800200 */
.L_x_79:
[----:B------:R-:W-:Y:S05]  /*1ca0*/  WARPSYNC.ALL ;  /* 0x0000000000007948 */ /* 0x000fea0003800000 */
[----:B------:R-:W0:Y:S01]  /*1cb0*/  S2UR UR5, SR_CgaCtaId ;  /* 0x00000000000579c3 */ /* 0x000e220000008800 */
[----:B------:R-:W-:Y:S01]  /*1cc0*/  UMOV UR4, 0x400 ;  /* 0x0000040000047882 */ /* 0x000fe20000000000 */
[----:B------:R-:W-:Y:S01]  /*1cd0*/  UISETP.GE.U32.AND UP0, UPT, UR8, 0x2, UPT ;  /* 0x000000020800788c */ /* 0x000fe2000bf06070 */
[----:B------:R-:W-:Y:S01]  /*1ce0*/  ISETP.NE.AND P1, PT, R5, RZ, PT ;  /* 0x000000ff0500720c */ /* 0x000fe20003f25270 */
[----:B0-----:R-:W-:-:S06]  /*1cf0*/  ULEA UR4, UR5, UR4, 0x18 ;  /* 0x0000000405047291 */ /* 0x001fcc000f8ec0ff */
[----:B------:R-:W-:-:S05]  /*1d00*/  LEA R9, R5, UR4, 0x3 ;  /* 0x0000000405097c11 */ /* 0x000fca000f8e18ff */
[----:B------:R0:W-:Y:S01]  /*1d10*/  STS.64 [R9], R10 ;  /* 0x0000000a09007388 */ /* 0x0001e20000000a00 */
[----:B------:R-:W-:Y:S06]  /*1d20*/  BAR.SYNC.DEFER_BLOCKING 0x0 ;  /* 0x0000000000007b1d */ /* 0x000fec0000010000 */
[----:B------:R-:W-:Y:S05]  /*1d30*/  BRA.U !UP0, `(.L_x_110) ;  /* 0x00000001083c7547 */ /* 0x000fea000b800000 */
[----:B------:R-:W-:-:S05]  /*1d40*/  UMOV UR4, 0x1 ;  /* 0x0000000100047882 */ /* 0x000fca0000000000 */
.L_x_111:
[----:B-----5:R-:W-:Y:S01]  /*1d50*/  IMAD.U32 R4, RZ, RZ, UR4 ;  /* 0x00000004ff047e24 */ /* 0x020fe2000f8e00ff */
[----:B------:R-:W-:-:S03]  /*1d60*/  USHF.L.U32 UR4, UR4, 0x1, URZ ;  /* 0x0000000104047899 */ /* 0x000fc600080006ff */
[----:B-1----:R-:W-:Y:S01]  /*1d70*/  IMAD.IADD R2, R5, 0x1, R4 ;  /* 0x0000000105027824 */ /* 0x002fe200078e0204 */
[----:B------:R-:W-:Y:S02]  /*1d80*/  UIADD3 UR5, UPT, UPT, UR4, -0x1, URZ ;  /* 0xffffffff04057890 */ /* 0x000fe4000fffe0ff */
[----:B------:R-:W-:-:S04]  /*1d90*/  UISETP.GE.AND UP0, UPT, UR4, UR8, UPT ;  /* 0x000000080400728c */ /* 0x000fc8000bf06270 */
[----:B------:R-:W-:-:S04]  /*1da0*/  LOP3.LUT P0, RZ, R5, UR5, RZ, 0xc0, !PT ;  /* 0x0000000505ff7c12 */ /* 0x000fc8000f80c0ff */
[----:B------:R-:W-:-:S13]  /*1db0*/  ISETP.GE.OR P0, PT, R2, UR8, P0 ;  /* 0x0000000802007c0c */ /* 0x000fda0008706670 */
[----:B------:R-:W-:Y:S01]  /*1dc0*/  @!P0 IMAD R4, R4, 0x8, R9 ;  /* 0x0000000804048824 */ /* 0x000fe200078e0209 */
[----:B------:R-:W-:Y:S04]  /*1dd0*/  @!P0 LDS.64 R6, [R9] ;  /* 0x0000000009068984 */ /* 0x000fe80000000a00 */
[----:B------:R-:W1:Y:S02]  /*1de0*/  @!P0 LDS.64 R2, [R4] ;  /* 0x0000000004028984 */ /* 0x000e640000000a00 */
[----:B-1----:R-:W-:-:S07]  /*1df0*/  @!P0 DADD R2, R2, R6 ;  /* 0x0000000002028229 */ /* 0x002fce0000000006 */
[----:B------:R1:W-:Y:S01]  /*1e00*/  @!P0 STS.64 [R9], R2 ;  /* 0x0000000209008388 */ /* 0x0003e20000000a00 */
[----:B------:R-:W-:Y:S06]  /*1e10*/  BAR.SYNC.DEFER_BLOCKING 0x0 ;  /* 0x0000000000007b1d */ /* 0x000fec0000010000 */
[----:B------:R-:W-:Y:S05]  /*1e20*/  BRA.U !UP0, `(.L_x_111) ;  /* 0xfffffffd08c87547 */ /* 0x000fea000b83ffff */
.L_x_110:
[----:B------:R-:W-:Y:S05]  /*1e30*/  @P1 EXIT ;  /* 0x000000000000194d */ /* 0x000fea0003800000 */
[----:B------:R-:W2:Y:S01]  /*1e40*/  S2UR UR5, SR_CgaCtaId ;  /* 0x00000000000579c3 */ /* 0x000ea20000008800 */
[----:B------:R-:W-:-:S07]  /*1e50*/  UMOV UR4, 0x400 ;  /* 0x0000040000047882 */ /* 0x000fce0000000000 */
[----:B-----5:R-:W3:Y:S01]  /*1e60*/  LDC.64 R4, c[0x0][0x3b8] ;  /* 0x0000ee00ff047b82 */ /* 0x020ee20000000a00 */
[----:B--2---:R-:W-:Y:S01]  /*1e70*/  ULEA UR4, UR5, UR4, 0x18 ;  /* 0x0000000405047291 */ /* 0x004fe2000f8ec0ff */
[----:B---3--:R-:W-:-:S08]  /*1e80*/  IMAD.WIDE.U32 R4, R0, 0x8, R4 ;  /* 0x0000000800047825 */ /* 0x008fd000078e0004 */
[----:B-1----:R-:W1:Y:S04]  /*1e90*/  LDS.64 R2, [UR4] ;  /* 0x00000004ff027984 */ /* 0x002e680008000a00 */
[----:B-1----:R-:W-:Y:S01]  /*1ea0*/  STG.E.64 desc[UR6][R4.64], R2 ;  /* 0x0000000204007986 */ /* 0x002fe2000c101b06 */
[----:B------:R-:W-:Y:S05]  /*1eb0*/  EXIT ;  /* 0x000000000000794d */ /* 0x000fea0003800000 */
        .weak           $__internal_2_$__cuda_sm20_div_rn_f64_full
        .type           $__internal_2_$__cuda_sm20_div_rn_f64_full,@function
        .size           $__internal_2_$__cuda_sm20_div_rn_f64_full,($__internal_3_$__cuda_sm20_dsqrt_rn_f64_mediumpath_v1 - $__internal_2_$__cuda_sm20_div_rn_f64_full)
$__internal_2_$__cuda_sm20_div_rn_f64_full:
[----:B------:R-:W-:Y:S01]  /*1ec0*/  FSETP.GEU.AND P3, PT, |R23|, 1.469367938527859385e-39, PT ;  /* 0x001000001700780b */ /* 0x000fe20003f6e200 */
[----:B------:R-:W-:Y:S01]  /*1ed0*/  IMAD.MOV.U32 R33, RZ, RZ, 0x1ca00000 ;  /* 0x1ca00000ff217424 */ /* 0x000fe200078e00ff */
[C---:B------:R-:W-:Y:S01]  /*1ee0*/  FSETP.GEU.AND P0, PT, |R27|.reuse, 1.469367938527859385e-39, PT ;  /* 0x001000001b00780b */ /* 0x040fe20003f0e200 */
[----:B------:R-:W-:Y:S01]  /*1ef0*/  IMAD.MOV.U32 R36, RZ, RZ, 0x1 ;  /* 0x00000001ff247424 */ /* 0x000fe200078e00ff */
[----:B------:R-:W-:Y:S01]  /*1f00*/  LOP3.LUT R24, R27, 0x800fffff, RZ, 0xc0, !PT ;  /* 0x800fffff1b187812 */ /* 0x000fe200078ec0ff */
[----:B------:R-:W-:Y:S01]  /*1f10*/  BSSY.RECONVERGENT B4, `(.L_x_112) ;  /* 0x0000052000047945 */ /* 0x000fe20003800200 */
[----:B------:R-:W-:Y:S02]  /*1f20*/  LOP3.LUT R9, R23, 0x7ff00000, RZ, 0xc0, !PT ;  /* 0x7ff0000017097812 */ /* 0x000fe400078ec0ff */
[----:B------:R-:W-:Y:S02]  /*1f30*/  LOP3.LUT R25, R24, 0x3ff00000, RZ, 0xfc, !PT ;  /* 0x3ff0000018197812 */ /* 0x000fe400078efcff */
[----:B------:R-:W-:Y:S01]  /*1f40*/  MOV R24, R26 ;  /* 0x0000001a00187202 */ /* 0x000fe20000000f00 */
[----:B------:R-:W-:Y:S01]  /*1f50*/  IMAD.MOV.U32 R34, RZ, RZ, R9 ;  /* 0x000000ffff227224 */ /* 0x000fe200078e0009 */
[C---:B------:R-:W-:Y:S01]  /*1f60*/  LOP3.LUT R35, R27.reuse, 0x7ff00000, RZ, 0xc0, !PT ;  /* 0x7ff000001b237812 */ /* 0x040fe200078ec0ff */
[----:B------:R-:W-:Y:S01]  /*1f70*/  @!P3 IMAD.MOV.U32 R30, RZ, RZ, RZ ;  /* 0x000000ffff1eb224 */ /* 0x000fe200078e00ff */
[----:B------:R-:W-:Y:S01]  /*1f80*/  @!P3 LOP3.LUT R28, R27, 0x7ff00000, RZ, 0xc0, !PT ;  /* 0x7ff000001b1cb812 */ /* 0x000fe200078ec0ff */
[----:B------:R-:W-:Y:S01]  /*1f90*/  @!P0 DMUL R24, R26, 8.98846567431157953865e+307 ;  /* 0x7fe000001a188828 */ /* 0x000fe20000000000 */
[----:B------:R-:W-:-:S02]  /*1fa0*/  ISETP.GE.U32.AND P2, PT, R9, R35, PT ;  /* 0x000000230900720c */ /* 0x000fc40003f46070 */
[----:B------:R-:W-:Y:S02]  /*1fb0*/  @!P3 ISETP.GE.U32.AND P4, PT, R9, R28, PT ;  /* 0x0000001c0900b20c */ /* 0x000fe40003f86070 */
[C---:B------:R-:W-:Y:S01]  /*1fc0*/  SEL R29, R33.reuse, 0x63400000, !P2 ;  /* 0x63400000211d7807 */ /* 0x040fe20005000000 */
[----:B------:R-:W0:Y:S01]  /*1fd0*/  MUFU.RCP64H R37, R25 ;  /* 0x0000001900257308 */ /* 0x000e220000001800 */
[----:B------:R-:W-:Y:S02]  /*1fe0*/  @!P3 SEL R31, R33, 0x63400000, !P4 ;  /* 0x63400000211fb807 */ /* 0x000fe40006000000 */
[--C-:B------:R-:W-:Y:S02]  /*1ff0*/  LOP3.LUT R29, R29, 0x800fffff, R23.reuse, 0xf8, !PT ;  /* 0x800fffff1d1d7812 */ /* 0x100fe400078ef817 */
[----:B------:R-:W-:Y:S02]  /*2000*/  @!P3 LOP3.LUT R28, R31, 0x80000000, R23, 0xf8, !PT ;  /* 0x800000001f1cb812 */ /* 0x000fe400078ef817 */
[----:B------:R-:W-:-:S02]  /*2010*/  @!P0 LOP3.LUT R35, R25, 0x7ff00000, RZ, 0xc0, !PT ;  /* 0x7ff0000019238812 */ /* 0x000fc400078ec0ff */
[----:B------:R-:W-:Y:S01]  /*2020*/  @!P3 LOP3.LUT R31, R28, 0x100000, RZ, 0xfc, !PT ;  /* 0x001000001c1fb812 */ /* 0x000fe200078efcff */
[----:B------:R-:W-:-:S06]  /*2030*/  IMAD.MOV.U32 R28, RZ, RZ, R22 ;  /* 0x000000ffff1c7224 */ /* 0x000fcc00078e0016 */
[----:B------:R-:W-:Y:S02]  /*2040*/  @!P3 DFMA R28, R28, 2, -R30 ;  /* 0x400000001c1cb82b */ /* 0x000fe4000000081e */
[----:B0-----:R-:W-:-:S08]  /*2050*/  DFMA R30, R36, -R24, 1 ;  /* 0x3ff00000241e742b */ /* 0x001fd00000000818 */
[----:B------:R-:W-:Y:S01]  /*2060*/  DFMA R30, R30, R30, R30 ;  /* 0x0000001e1e1e722b */ /* 0x000fe2000000001e */
[----:B------:R-:W-:-:S07]  /*2070*/  @!P3 LOP3.LUT R34, R29, 0x7ff00000, RZ, 0xc0, !PT ;  /* 0x7ff000001d22b812 */ /* 0x000fce00078ec0ff */
[----:B------:R-:W-:-:S08]  /*2080*/  DFMA R36, R36, R30, R36 ;  /* 0x0000001e2424722b */ /* 0x000fd00000000024 */
[----:B------:R-:W-:-:S08]  /*2090*/  DFMA R38, R36, -R24, 1 ;  /* 0x3ff000002426742b */ /* 0x000fd00000000818 */
[----:B------:R-:W-:-:S08]  /*20a0*/  DFMA R38, R36, R38, R36 ;  /* 0x000000262426722b */ /* 0x000fd00000000024 */
[----:B------:R-:W-:-:S08]  /*20b0*/  DMUL R36, R38, R28 ;  /* 0x0000001c26247228 */ /* 0x000fd00000000000 */
[----:B------:R-:W-:-:S08]  /*20c0*/  DFMA R30, R36, -R24, R28 ;  /* 0x80000018241e722b */ /* 0x000fd0000000001c */
[----:B------:R-:W-:Y:S01]  /*20d0*/  DFMA R30, R38, R30, R36 ;  /* 0x0000001e261e722b */ /* 0x000fe20000000024 */
[----:B------:R-:W-:-:S05]  /*20e0*/  VIADD R36, R34, 0xffffffff ;  /* 0xffffffff22247836 */ /* 0x000fca0000000000 */
[----:B------:R-:W-:Y:S01]  /*20f0*/  ISETP.GT.U32.AND P0, PT, R36, 0x7feffffe, PT ;  /* 0x7feffffe2400780c */ /* 0x000fe20003f04070 */
[----:B------:R-:W-:-:S05]  /*2100*/  VIADD R36, R35, 0xffffffff ;  /* 0xffffffff23247836 */ /* 0x000fca0000000000 */
[----:B------:R-:W-:-:S13]  /*2110*/  ISETP.GT.U32.OR P0, PT, R36, 0x7feffffe, P0 ;  /* 0x7feffffe2400780c */ /* 0x000fda0000704470 */
[----:B------:R-:W-:Y:S05]  /*2120*/  @P0 BRA `(.L_x_113) ;  /* 0x00000000006c0947 */ /* 0x000fea0003800000 */
[----:B------:R-:W-:Y:S01]  /*2130*/  LOP3.LUT R22, R27, 0x7ff00000, RZ, 0xc0, !PT ;  /* 0x7ff000001b167812 */ /* 0x000fe200078ec0ff */
[----:B------:R-:W-:-:S03]  /*2140*/  IMAD.MOV.U32 R34, RZ, RZ, RZ ;  /* 0x000000ffff227224 */ /* 0x000fc600078e00ff */
[CC--:B------:R-:W-:Y:S02]  /*2150*/  VIADDMNMX R23, R9.reuse, -R22.reuse, 0xb9600000, !PT ;  /* 0xb960000009177446 */ /* 0x0c0fe40007800916 */
[----:B------:R-:W-:Y:S02]  /*2160*/  ISETP.GE.U32.AND P0, PT, R9, R22, PT ;  /* 0x000000160900720c */ /* 0x000fe40003f06070 */
[----:B------:R-:W-:Y:S02]  /*2170*/  VIMNMX R23, PT, PT, R23, 0x46a00000, PT ;  /* 0x46a0000017177848 */ /* 0x000fe40003fe0100 */
[----:B------:R-:W-:-:S05]  /*2180*/  SEL R22, R33, 0x63400000, !P0 ;  /* 0x6340000021167807 */ /* 0x000fca0004000000 */
[----:B------:R-:W-:-:S05]  /*2190*/  IMAD.IADD R22, R23, 0x1, -R22 ;  /* 0x0000000117167824 */ /* 0x000fca00078e0a16 */
[----:B------:R-:W-:-:S06]  /*21a0*/  IADD3 R35, PT, PT, R22, 0x7fe00000, RZ ;  /* 0x7fe0000016237810 */ /* 0x000fcc0007ffe0ff */
[----:B------:R-:W-:-:S10]  /*21b0*/  DMUL R36, R30, R34 ;  /* 0x000000221e247228 */ /* 0x000fd40000000000 */
[----:B------:R-:W-:-:S13]  /*21c0*/  FSETP.GTU.AND P0, PT, |R37|, 1.469367938527859385e-39, PT ;  /* 0x001000002500780b */ /* 0x000fda0003f0c200 */
[----:B------:R-:W-:Y:S05]  /*21d0*/  @P0 BRA `(.L_x_114) ;  /* 0x0000000000940947 */ /* 0x000fea0003800000 */
[----:B------:R-:W-:Y:S01]  /*21e0*/  DFMA R24, R30, -R24, R28 ;  /* 0x800000181e18722b */ /* 0x000fe2000000001c */
[----:B------:R-:W-:-:S09]  /*21f0*/  IMAD.MOV.U32 R34, RZ, RZ, RZ ;  /* 0x000000ffff227224 */ /* 0x000fd200078e00ff */
        /* <DEDUP_REMOVED lines=12> */
[----:B------:R-:W-:Y:S01]  /*22c0*/  FSEL R37, R27, R37, !P0 ;  /* 0x000000251b257208 */ /* 0x000fe20004000000 */
[----:B------:R-:W-:Y:S06]  /*22d0*/  BRA `(.L_x_114) ;  /* 0x0000000000547947 */ /* 0x000fec0003800000 */
.L_x_113:
[----:B------:R-:W-:-:S14]  /*22e0*/  DSETP.NAN.AND P0, PT, R22, R22, PT ;  /* 0x000000161600722a */ /* 0x000fdc0003f08000 */
[----:B------:R-:W-:Y:S05]  /*22f0*/  @P0 BRA `(.L_x_115) ;  /* 0x0000000000440947 */ /* 0x000fea0003800000 */
[----:B------:R-:W-:-:S14]  /*2300*/  DSETP.NAN.AND P0, PT, R26, R26, PT ;  /* 0x0000001a1a00722a */ /* 0x000fdc0003f08000 */
[----:B------:R-:W-:Y:S05]  /*2310*/  @P0 BRA `(.L_x_116) ;  /* 0x0000000000300947 */ /* 0x000fea0003800000 */
[----:B------:R-:W-:Y:S01]  /*2320*/  ISETP.NE.AND P0, PT, R34, R35, PT ;  /* 0x000000232200720c */ /* 0x000fe20003f05270 */
[----:B------:R-:W-:Y:S02]  /*2330*/  IMAD.MOV.U32 R36, RZ, RZ, 0x0 ;  /* 0x00000000ff247424 */ /* 0x000fe400078e00ff */
[----:B------:R-:W-:-:S10]  /*2340*/  IMAD.MOV.U32 R37, RZ, RZ, -0x80000 ;  /* 0xfff80000ff257424 */ /* 0x000fd400078e00ff */
[----:B------:R-:W-:Y:S05]  /*2350*/  @!P0 BRA `(.L_x_114) ;  /* 0x0000000000348947 */ /* 0x000fea0003800000 */
[----:B------:R-:W-:Y:S02]  /*2360*/  ISETP.NE.AND P0, PT, R34, 0x7ff00000, PT ;  /* 0x7ff000002200780c */ /* 0x000fe40003f05270 */
[----:B------:R-:W-:Y:S02]  /*2370*/  LOP3.LUT R37, R23, 0x80000000, R27, 0x48, !PT ;  /* 0x8000000017257812 */ /* 0x000fe400078e481b */
[----:B------:R-:W-:-:S13]  /*2380*/  ISETP.EQ.OR P0, PT, R35, RZ, !P0 ;  /* 0x000000ff2300720c */ /* 0x000fda0004702670 */
[----:B------:R-:W-:Y:S01]  /*2390*/  @P0 LOP3.LUT R9, R37, 0x7ff00000, RZ, 0xfc, !PT ;  /* 0x7ff0000025090812 */ /* 0x000fe200078efcff */
[----:B------:R-:W-:Y:S02]  /*23a0*/  @!P0 IMAD.MOV.U32 R36, RZ, RZ, RZ ;  /* 0x000000ffff248224 */ /* 0x000fe400078e00ff */
[----:B------:R-:W-:Y:S01]  /*23b0*/  @P0 IMAD.MOV.U32 R36, RZ, RZ, RZ ;  /* 0x000000ffff240224 */ /* 0x000fe200078e00ff */
[----:B------:R-:W-:Y:S01]  /*23c0*/  @P0 MOV R37, R9 ;  /* 0x0000000900250202 */ /* 0x000fe20000000f00 */
[----:B------:R-:W-:Y:S06]  /*23d0*/  BRA `(.L_x_114) ;  /* 0x0000000000147947 */ /* 0x000fec0003800000 */
.L_x_116:
[----:B------:R-:W-:Y:S01]  /*23e0*/  LOP3.LUT R37, R27, 0x80000, RZ, 0xfc, !PT ;  /* 0x000800001b257812 */ /* 0x000fe200078efcff */
[----:B------:R-:W-:Y:S01]  /*23f0*/  IMAD.MOV.U32 R36, RZ, RZ, R26 ;  /* 0x000000ffff247224 */ /* 0x000fe200078e001a */
[----:B------:R-:W-:Y:S06]  /*2400*/  BRA `(.L_x_114) ;  /* 0x0000000000087947 */ /* 0x000fec0003800000 */
.L_x_115:
[----:B------:R-:W-:Y:S01]  /*2410*/  LOP3.LUT R37, R23, 0x80000, RZ, 0xfc, !PT ;  /* 0x0008000017257812 */ /* 0x000fe200078efcff */
[----:B------:R-:W-:-:S07]  /*2420*/  IMAD.MOV.U32 R36, RZ, RZ, R22 ;  /* 0x000000ffff247224 */ /* 0x000fce00078e0016 */
.L_x_114:
[----:B------:R-:W-:Y:S05]  /*2430*/  BSYNC.RECONVERGENT B4 ;  /* 0x0000000000047941 */ /* 0x000fea0003800200 */
.L_x_112:
[----:B------:R-:W-:Y:S02]  /*2440*/  IMAD.MOV.U32 R33, RZ, RZ, 0x0 ;  /* 0x00000000ff217424 */ /* 0x000fe400078e00ff */
[----:B------:R-:W-:Y:S02]  /*2450*/  IMAD.MOV.U32 R22, RZ, RZ, R36 ;  /* 0x000000ffff167224 */ /* 0x000fe400078e0024 */
[----:B------:R-:W-:Y:S01]  /*2460*/  IMAD.MOV.U32 R23, RZ, RZ, R37 ;  /* 0x000000ffff177224 */ /* 0x000fe200078e0025 */
[----:B------:R-:W-:Y:S06]  /*2470*/  RET.REL.NODEC R32 `(calcDofEnergy) ;  /* 0xffffffd820e07950 */ /* 0x000fec0003c3ffff */
        .weak           $__internal_3_$__cuda_sm20_dsqrt_rn_f64_mediumpath_v1
        .type           $__internal_3_$__cuda_sm20_dsqrt_rn_f64_mediumpath_v1,@function
        .size           $__internal_3_$__cuda_sm20_dsqrt_rn_f64_mediumpath_v1,(.L_x_169 - $__internal_3_$__cuda_sm20_dsqrt_rn_f64_mediumpath_v1)
$__internal_3_$__cuda_sm20_dsqrt_rn_f64_mediumpath_v1:
[----:B------:R-:W-:Y:S01]  /*2480*/  ISETP.GE.U32.AND P2, PT, R9, -0x3400000, PT ;  /* 0xfcc000000900780c */ /* 0x000fe20003f46070 */
[----:B------:R-:W-:-:S12]  /*2490*/  BSSY.RECONVERGENT B4, `(.L_x_117) ;  /* 0x0000023000047945 */ /* 0x000fd80003800200 */
        /* <DEDUP_REMOVED lines=9> */
.L_x_118:
        /* <DEDUP_REMOVED lines=9> */
[----:B------:R-:W-:Y:S01]  /*25c0*/  MOV R2, RZ ;  /* 0x000000ff00027202 */ /* 0x000fe20000000f00 */
[----:B------:R-:W-:Y:S02]  /*25d0*/  IMAD.MOV.U32 R24, RZ, RZ, 0x0 ;  /* 0x00000000ff187424 */ /* 0x000fe400078e00ff */
[----:B------:R-:W-:Y:S02]  /*25e0*/  IMAD.MOV.U32 R25, RZ, RZ, 0x3fd80000 ;  /* 0x3fd80000ff197424 */ /* 0x000fe400078e00ff */
[----:B------:R-:W0:Y:S02]  /*25f0*/  MUFU.RSQ64H R3, R19 ;  /* 0x0000001300037308 */ /* 0x000e240000001c00 */
[----:B0-----:R-:W-:-:S08]  /*2600*/  DMUL R20, R2, R2 ;  /* 0x0000000202147228 */ /* 0x001fd00000000000 */
[----:B------:R-:W-:-:S08]  /*2610*/  DFMA R20, R18, -R20, 1 ;  /* 0x3ff000001214742b */ /* 0x000fd00000000814 */
[----:B------:R-:W-:Y:S02]  /*2620*/  DFMA R24, R20, R24, 0.5 ;  /* 0x3fe000001418742b */ /* 0x000fe40000000018 */
[----:B------:R-:W-:-:S08]  /*2630*/  DMUL R20, R2, R20 ;  /* 0x0000001402147228 */ /* 0x000fd00000000000 */
[----:B------:R-:W-:-:S08]  /*2640*/  DFMA R20, R24, R20, R2 ;  /* 0x000000141814722b */ /* 0x000fd00000000002 */
[----:B------:R-:W-:Y:S02]  /*2650*/  DMUL R2, R18, R20 ;  /* 0x0000001412027228 */ /* 0x000fe40000000000 */
[----:B------:R-:W-:-:S06]  /*2660*/  VIADD R21, R21, 0xfff00000 ;  /* 0xfff0000015157836 */ /* 0x000fcc0000000000 */
[----:B------:R-:W-:-:S08]  /*2670*/  DFMA R24, R2, -R2, R18 ;  /* 0x800000020218722b */ /* 0x000fd00000000012 */
[----:B------:R-:W-:-:S10]  /*2680*/  DFMA R2, R20, R24, R2 ;  /* 0x000000181402722b */ /* 0x000fd40000000002 */
[----:B------:R-:W-:Y:S01]  /*2690*/  VIADD R3, R3, 0xfcb00000 ;  /* 0xfcb0000003037836 */ /* 0x000fe20000000000 */
[----:B------:R-:W-:Y:S06]  /*26a0*/  BRA `(.L_x_119) ;  /* 0x0000000000047947 */ /* 0x000fec0003800000 */
.L_x_120:
[----:B------:R-:W-:-:S11]  /*26b0*/  DADD R2, R18, R18 ;  /* 0x0000000012027229 */ /* 0x000fd60000000012 */
.L_x_119:
[----:B------:R-:W-:Y:S05]  /*26c0*/  BSYNC.RECONVERGENT B4 ;  /* 0x0000000000047941 */ /* 0x000fea0003800200 */
.L_x_117:
[----:B------:R-:W-:Y:S02]  /*26d0*/  IMAD.MOV.U32 R27, RZ, RZ, 0x0 ;  /* 0x00000000ff1b7424 */ /* 0x000fe400078e00ff */
[----:B------:R-:W-:Y:S02]  /*26e0*/  IMAD.MOV.U32 R18, RZ, RZ, R2 ;  /* 0x000000ffff127224 */ /* 0x000fe400078e0002 */
[----:B------:R-:W-:Y:S01]  /*26f0*/  IMAD.MOV.U32 R19, RZ, RZ, R3 ;  /* 0x000000ffff137224 */ /* 0x000fe200078e0003 */
[----:B------:R-:W-:Y:S06]  /*2700*/  RET.REL.NODEC R26 `(calcDofEnergy) ;  /* 0xffffffd81a3c7950 */ /* 0x000fec0003c3ffff */
.L_x_121:
        /* <DEDUP_REMOVED lines=15> */
.L_x_169:


//--------------------- .text.calcEnergy          --------------------------
	.section	.text.calcEnergy,"ax",@progbits
	.align	128
        .global         calcEnergy
        .type           calcEnergy,@function
        .size           calcEnergy,(.L_x_171 - calcEnergy)
        .other          calcEnergy,@"STO_CUDA_ENTRY STV_DEFAULT"
calcEnergy:
.text.calcEnergy:
[----:B------:R-:W-:Y:S08]  /*0000*/  LDC R1, c[0x0][0x37c] ;  /* 0x0000df00ff017b82 */ /* 0x000ff00000000800 */
[----:B------:R-:W0:Y:S01]  /*0010*/  LDC.64 R2, c[0x0][0x398] ;  /* 0x0000e600ff027b82 */ /* 0x000e220000000a00 */
[----:B------:R-:W0:Y:S02]  /*0020*/  LDCU.64 UR6, c[0x0][0x358] ;  /* 0x00006b00ff0677ac */ /* 0x000e240008000a00 */
[----:B0-----:R-:W2:Y:S05]  /*0030*/  LDG.E R8, desc[UR6][R2.64] ;  /* 0x0000000602087981 */ /* 0x001eaa000c1e1900 */
[----:B------:R-:W0:Y:S01]  /*0040*/  LDC R9, c[0x0][0x360] ;  /* 0x0000d800ff097b82 */ /* 0x000e220000000800 */
[----:B------:R-:W-:Y:S07]  /*0050*/  BSSY.RECONVERGENT B1, `(.L_x_122) ;  /* 0x00001c2000017945 */ /* 0x000fee0003800200 */
[----:B------:R-:W1:Y:S02]  /*0060*/  LDC R11, c[0x0][0x370] ;  /* 0x0000dc00ff0b7b82 */ /* 0x000e640000000800 */
[----:B-1----:R-:W-:-:S02]  /*0070*/  IABS R7, R11 ;  /* 0x0000000b00077213 */ /* 0x002fc40000000000 */
[----:B------:R-:W-:Y:S02]  /*0080*/  IABS R12, R11 ;  /* 0x0000000b000c7213 */ /* 0x000fe40000000000 */
[----:B------:R-:W1:Y:S03]  /*0090*/  I2F.RP R6, R7 ;  /* 0x0000000700067306 */ /* 0x000e660000209400 */
[----:B------:R-:W-:-:S05]  /*00a0*/  IMAD.MOV R12, RZ, RZ, -R12 ;  /* 0x000000ffff0c7224 */ /* 0x000fca00078e0a0c */
[----:B-1----:R-:W1:Y:S02]  /*00b0*/  MUFU.RCP R6, R6 ;  /* 0x0000000600067308 */ /* 0x002e640000001000 */
[----:B-1----:R-:W-:-:S06]  /*00c0*/  VIADD R4, R6, 0xffffffe ;  /* 0x0ffffffe06047836 */ /* 0x002fcc0000000000 */
[----:B------:R1:W3:Y:S02]  /*00d0*/  F2I.FTZ.U32.TRUNC.NTZ R5, R4 ;  /* 0x0000000400057305 */ /* 0x0002e4000021f000 */
[----:B-1----:R-:W-:Y:S02]  /*00e0*/  IMAD.MOV.U32 R4, RZ, RZ, RZ ;  /* 0x000000ffff047224 */ /* 0x002fe400078e00ff */
[----:B---3--:R-:W-:-:S04]  /*00f0*/  IMAD.MOV R10, RZ, RZ, -R5 ;  /* 0x000000ffff0a7224 */ /* 0x008fc800078e0a05 */
[----:B------:R-:W-:Y:S02]  /*0100*/  IMAD R13, R10, R7, RZ ;  /* 0x000000070a0d7224 */ /* 0x000fe400078e02ff */
[----:B------:R-:W1:Y:S02]  /*0110*/  S2R R10, SR_CTAID.X ;  /* 0x00000000000a7919 */ /* 0x000e640000002500 */
[----:B------:R-:W-:-:S04]  /*0120*/  IMAD.HI.U32 R5, R5, R13, R4 ;  /* 0x0000000d05057227 */ /* 0x000fc800078e0004 */
[----:B------:R-:W-:Y:S01]  /*0130*/  IMAD.MOV.U32 R4, RZ, RZ, R12 ;  /* 0x000000ffff047224 */ /* 0x000fe200078e000c */
[----:B------:R-:W-:Y:S02]  /*0140*/  CS2R R12, SRZ ;  /* 0x00000000000c7805 */ /* 0x000fe4000001ff00 */
[----:B--2---:R-:W-:-:S04]  /*0150*/  IADD3 R0, PT, PT, R11, -0x1, R8 ;  /* 0xffffffff0b007810 */ /* 0x004fc80007ffe008 */
[----:B------:R-:W-:Y:S02]  /*0160*/  IABS R6, R0 ;  /* 0x0000000000067213 */ /* 0x000fe40000000000 */
[----:B------:R-:W-:-:S03]  /*0170*/  LOP3.LUT R0, R0, R11, RZ, 0x3c, !PT ;  /* 0x0000000b00007212 */ /* 0x000fc600078e3cff */
[----:B------:R-:W-:Y:S01]  /*0180*/  IMAD.HI.U32 R5, R5, R6, RZ ;  /* 0x0000000605057227 */ /* 0x000fe200078e00ff */
[----:B------:R-:W-:-:S03]  /*0190*/  ISETP.GE.AND P2, PT, R0, RZ, PT ;  /* 0x000000ff0000720c */ /* 0x000fc60003f46270 */
[----:B------:R-:W-:-:S05]  /*01a0*/  IMAD R4, R5, R4, R6 ;  /* 0x0000000405047224 */ /* 0x000fca00078e0206 */
[----:B------:R-:W-:-:S13]  /*01b0*/  ISETP.GT.U32.AND P1, PT, R7, R4, PT ;  /* 0x000000040700720c */ /* 0x000fda0003f24070 */
[----:B------:R-:W-:Y:S02]  /*01c0*/  @!P1 IMAD.IADD R4, R4, 0x1, -R7 ;  /* 0x0000000104049824 */ /* 0x000fe400078e0a07 */
[----:B------:R-:W-:Y:S01]  /*01d0*/  @!P1 VIADD R5, R5, 0x1 ;  /* 0x0000000105059836 */ /* 0x000fe20000000000 */
[----:B------:R-:W-:Y:S02]  /*01e0*/  ISETP.NE.AND P1, PT, R11, RZ, PT ;  /* 0x000000ff0b00720c */ /* 0x000fe40003f25270 */
[----:B------:R-:W-:Y:S02]  /*01f0*/  ISETP.GE.U32.AND P0, PT, R4, R7, PT ;  /* 0x000000070400720c */ /* 0x000fe40003f06070 */
[----:B------:R-:W2:Y:S11]  /*0200*/  S2R R7, SR_TID.X ;  /* 0x0000000000077919 */ /* 0x000eb60000002100 */
[----:B------:R-:W-:-:S05]  /*0210*/  @P0 IADD3 R5, PT, PT, R5, 0x1, RZ ;  /* 0x0000000105050810 */ /* 0x000fca0007ffe0ff */
[----:B------:R-:W-:Y:S01]  /*0220*/  @!P2 IMAD.MOV R5, RZ, RZ, -R5 ;  /* 0x000000ffff05a224 */ /* 0x000fe200078e0a05 */
[----:B------:R-:W-:-:S05]  /*0230*/  @!P1 LOP3.LUT R5, RZ, R11, RZ, 0x33, !PT ;  /* 0x0000000bff059212 */ /* 0x000fca00078e33ff */
[----:B-1----:R-:W-:-:S05]  /*0240*/  IMAD R11, R5, R10, R5 ;  /* 0x0000000a050b7224 */ /* 0x002fca00078e0205 */
[----:B------:R-:W-:Y:S01]  /*0250*/  VIMNMX R8, PT, PT, R8, R11, PT ;  /* 0x0000000b08087248 */ /* 0x000fe20003fe0100 */
[----:B--2---:R-:W-:-:S05]  /*0260*/  IMAD R5, R5, R10, R7 ;  /* 0x0000000a05057224 */ /* 0x004fca00078e0207 */
[----:B------:R-:W-:-:S13]  /*0270*/  ISETP.GE.AND P0, PT, R5, R8, PT ;  /* 0x000000080500720c */ /* 0x000fda0003f06270 */
[----:B0-----:R-:W-:Y:S05]  /*0280*/  @P0 BRA `(.L_x_123) ;  /* 0x0000001800780947 */ /* 0x001fea0003800000 */
[----:B------:R0:W5:Y:S01]  /*0290*/  LDG.E R6, desc[UR6][R2.64+0x4] ;  /* 0x0000040602067981 */ /* 0x000162000c1e1900 */
[----:B------:R-:W-:Y:S01]  /*02a0*/  CS2R R12, SRZ ;  /* 0x00000000000c7805 */ /* 0x000fe2000001ff00 */
[C---:B------:R-:W-:Y:S02]  /*02b0*/  IMAD R4, R5.reuse, 0x9, RZ ;  /* 0x0000000905047824 */ /* 0x040fe400078e02ff */
[----:B------:R-:W-:-:S07]  /*02c0*/  IMAD.SHL.U32 R0, R5, 0x2, RZ ;  /* 0x0000000205007824 */ /* 0x000fce00078e00ff */
.L_x_152:
[----:B------:R-:W1:Y:S08]  /*02d0*/  LDC.64 R14, c[0x0][0x388] ;  /* 0x0000e200ff0e7b82 */ /* 0x000e700000000a00 */
[----:B------:R-:W2:Y:S01]  /*02e0*/  LDC.64 R20, c[0x0][0x380] ;  /* 0x0000e000ff147b82 */ /* 0x000ea20000000a00 */
[----:B-1----:R-:W-:-:S05]  /*02f0*/  IMAD.WIDE R14, R0, 0x4, R14 ;  /* 0x00000004000e7825 */ /* 0x002fca00078e020e */
[----:B0-----:R-:W3:Y:S04]  /*0300*/  LDG.E R2, desc[UR6][R14.64] ;  /* 0x000000060e027981 */ /* 0x001ee8000c1e1900 */
[----:B------:R-:W4:Y:S01]  /*0310*/  LDG.E R3, desc[UR6][R14.64+0x4] ;  /* 0x000004060e037981 */ /* 0x000f22000c1e1900 */
[----:B------:R-:W-:Y:S01]  /*0320*/  IMAD.MOV.U32 R16, RZ, RZ, 0x3 ;  /* 0x00000003ff107424 */ /* 0x000fe200078e00ff */
[----:B---3--:R-:W-:Y:S02]  /*0330*/  IABS R19, R2 ;  /* 0x0000000200137213 */ /* 0x008fe40000000000 */
[----:B----4-:R-:W-:-:S03]  /*0340*/  IABS R11, R3 ;  /* 0x00000003000b7213 */ /* 0x010fc60000000000 */
[----:B------:R-:W-:Y:S02]  /*0350*/  IMAD R19, R19, R16, -0x3 ;  /* 0xfffffffd13137424 */ /* 0x000fe400078e0210 */
[----:B------:R-:W-:Y:S02]  /*0360*/  IMAD R11, R16, R11, -0x3 ;  /* 0xfffffffd100b7424 */ /* 0x000fe400078e020b */
[----:B--2---:R-:W-:-:S04]  /*0370*/  IMAD.WIDE R18, R19, 0x8, R20 ;  /* 0x0000000813127825 */ /* 0x004fc800078e0214 */
        /* <DEDUP_REMOVED lines=18> */
[----:B0-----:R-:W-:Y:S01]  /*04a0*/  IMAD.WIDE R16, R4, 0x8, R16 ;  /* 0x0000000804107825 */ /* 0x001fe200078e0210 */
[----:B------:R-:W-:Y:S09]  /*04b0*/  @!P1 BRA `(.L_x_126) ;  /* 0x0000000000149947 */ /* 0x000ff20003800000 */
[----:B------:R-:W0:Y:S02]  /*04c0*/  LDC.64 R2, c[0x0][0x398] ;  /* 0x0000e600ff027b82 */ /* 0x000e240000000a00 */
[----:B0-----:R-:W2:Y:S01]  /*04d0*/  LDG.E.U8 R2, desc[UR6][R2.64+0x21] ;  /* 0x0000210602027981 */ /* 0x001ea2000c1e1100 */
[----:B------:R-:W-:Y:S02]  /*04e0*/  CS2R R18, SRZ ;  /* 0x0000000000127805 */ /* 0x000fe4000001ff00 */
[----:B--2---:R-:W-:-:S13]  /*04f0*/  ISETP.NE.AND P0, PT, R2, RZ, PT ;  /* 0x000000ff0200720c */ /* 0x004fda0003f05270 */
[----:B------:R-:W-:Y:S05]  /*0500*/  @!P0 BRA `(.L_x_127) ;  /* 0x0000000000f88947 */ /* 0x000fea0003800000 */
.L_x_126:
        /* <DEDUP_REMOVED lines=17> */
[----:B------:R-:W-:Y:S01]  /*0620*/  VIADD R21, R29, 0xfff00000 ;  /* 0xfff000001d157836 */ /* 0x000fe20000000000 */
[----:B------:R-:W-:-:S05]  /*0630*/  MOV R20, R28 ;  /* 0x0000001c00147202 */ /* 0x000fca0000000f00 */
        /* <DEDUP_REMOVED lines=8> */
[----:B------:R-:W-:Y:S02]  /*06c0*/  IMAD.MOV.U32 R28, RZ, RZ, R26 ;  /* 0x000000ffff1c7224 */ /* 0x000fe400078e001a */
[----:B------:R-:W-:Y:S02]  /*06d0*/  IMAD.MOV.U32 R29, RZ, RZ, R27 ;  /* 0x000000ffff1d7224 */ /* 0x000fe400078e001b */
[----:B------:R-:W-:Y:S01]  /*06e0*/  IMAD.MOV.U32 R11, RZ, RZ, R2 ;  /* 0x000000ffff0b7224 */ /* 0x000fe200078e0002 */
[----:B------:R-:W-:Y:S01]  /*06f0*/  MOV R2, 0x750 ;  /* 0x0000075000027802 */ /* 0x000fe20000000f00 */
[----:B------:R-:W-:Y:S02]  /*0700*/  IMAD.MOV.U32 R23, RZ, RZ, R21 ;  /* 0x000000ffff177224 */ /* 0x000fe400078e0015 */
[----:B------:R-:W-:-:S02]  /*0710*/  IMAD.MOV.U32 R26, RZ, RZ, R18 ;  /* 0x000000ffff1a7224 */ /* 0x000fc400078e0012 */
[----:B------:R-:W-:Y:S02]  /*0720*/  IMAD.MOV.U32 R27, RZ, RZ, R19 ;  /* 0x000000ffff1b7224 */ /* 0x000fe400078e0013 */
[----:B------:R-:W-:-:S07]  /*0730*/  IMAD.MOV.U32 R21, RZ, RZ, R15 ;  /* 0x000000ffff157224 */ /* 0x000fce00078e000f */
[----:B------:R-:W-:Y:S05]  /*0740*/  CALL.REL.NOINC `($__internal_5_$__cuda_sm20_dsqrt_rn_f64_mediumpath_v1) ;  /* 0x0000001c00447944 */ /* 0x000fea0003c00000 */
.L_x_129:
[----:B------:R-:W-:Y:S05]  /*0750*/  BSYNC.RECONVERGENT B3 ;  /* 0x0000000000037941 */ /* 0x000fea0003800200 */
.L_x_128:
        /* <DEDUP_REMOVED lines=18> */
[----:B------:R-:W-:-:S07]  /*0880*/  MOV R38, 0x8a0 ;  /* 0x000008a000267802 */ /* 0x000fce0000000f00 */
[----:B------:R-:W-:Y:S05]  /*0890*/  CALL.REL.NOINC `($__internal_4_$__cuda_sm20_div_rn_f64_full) ;  /* 0x0000001400807944 */ /* 0x000fea0003c00000 */
[----:B------:R-:W-:Y:S02]  /*08a0*/  IMAD.MOV.U32 R18, RZ, RZ, R24 ;  /* 0x000000ffff127224 */ /* 0x000fe400078e0018 */
[----:B------:R-:W-:-:S07]  /*08b0*/  IMAD.MOV.U32 R19, RZ, RZ, R25 ;  /* 0x000000ffff137224 */ /* 0x000fce00078e0019 */
.L_x_131:
[----:B------:R-:W-:Y:S05]  /*08c0*/  BSYNC.RECONVERGENT B3 ;  /* 0x0000000000037941 */ /* 0x000fea0003800200 */
.L_x_130:
[----:B------:R-:W-:Y:S01]  /*08d0*/  DADD R18, RZ, R18 ;  /* 0x00000000ff127229 */ /* 0x000fe20000000012 */
[----:B------:R-:W-:Y:S10]  /*08e0*/  @!P1 BRA `(.L_x_132) ;  /* 0x0000000000149947 */ /* 0x000ff40003800000 */
.L_x_127:
[----:B------:R-:W0:Y:S02]  /*08f0*/  LDC.64 R2, c[0x0][0x398] ;  /* 0x0000e600ff027b82 */ /* 0x000e240000000a00 */
[----:B0-----:R-:W2:Y:S02]  /*0900*/  LDG.E.U8 R2, desc[UR6][R2.64+0x22] ;  /* 0x0000220602027981 */ /* 0x001ea4000c1e1100 */
[----:B--2---:R-:W-:-:S13]  /*0910*/  ISETP.NE.AND P0, PT, R2, RZ, PT ;  /* 0x000000ff0200720c */ /* 0x004fda0003f05270 */
[----:B------:R-:W-:Y:S05]  /*0920*/  @!P0 BREAK.RELIABLE B2 ;  /* 0x0000000000028942 */ /* 0x000fea0003800100 */
[----:B------:R-:W-:Y:S05]  /*0930*/  @!P0 BRA `(.L_x_133) ;  /* 0x0000001000b08947 */ /* 0x000fea0003800000 */
.L_x_132:
[----:B------:R-:W-:Y:S05]  /*0940*/  BSYNC.RELIABLE B2 ;  /* 0x0000000000027941 */ /* 0x000fea0003800100 */
.L_x_125:
        /* <DEDUP_REMOVED lines=21> */
[----:B------:R-:W-:-:S07]  /*0aa0*/  MOV R38, 0xac0 ;  /* 0x00000ac000267802 */ /* 0x000fce0000000f00 */
[----:B-----5:R-:W-:Y:S05]  /*0ab0*/  CALL.REL.NOINC `($__internal_4_$__cuda_sm20_div_rn_f64_full) ;  /* 0x0000001000f87944 */ /* 0x020fea0003c00000 */
[----:B------:R-:W-:Y:S01]  /*0ac0*/  MOV R2, R24 ;  /* 0x0000001800027202 */ /* 0x000fe20000000f00 */
[----:B------:R-:W-:-:S07]  /*0ad0*/  IMAD.MOV.U32 R3, RZ, RZ, R25 ;  /* 0x000000ffff037224 */ /* 0x000fce00078e0019 */
.L_x_135:
[----:B------:R-:W-:Y:S05]  /*0ae0*/  BSYNC.RECONVERGENT B2 ;  /* 0x0000000000027941 */ /* 0x000fea0003800200 */
.L_x_134:
        /* <DEDUP_REMOVED lines=20> */
[----:B------:R-:W-:Y:S05]  /*0c30*/  CALL.REL.NOINC `($__internal_4_$__cuda_sm20_div_rn_f64_full) ;  /* 0x0000001000987944 */ /* 0x000fea0003c00000 */
.L_x_137:
[----:B------:R-:W-:Y:S05]  /*0c40*/  BSYNC.RECONVERGENT B2 ;  /* 0x0000000000027941 */ /* 0x000fea0003800200 */
.L_x_136:
        /* <DEDUP_REMOVED lines=9> */
[----:B------:R-:W-:Y:S01]  /*0ce0*/  MOV R22, 0x0 ;  /* 0x0000000000167802 */ /* 0x000fe20000000f00 */
[----:B------:R-:W-:Y:S01]  /*0cf0*/  IMAD.MOV.U32 R23, RZ, RZ, 0x3fd80000 ;  /* 0x3fd80000ff177424 */ /* 0x000fe200078e00ff */
[----:B------:R-:W-:Y:S02]  /*0d00*/  BSSY.RECONVERGENT B2, `(.L_x_138) ;  /* 0x0000015000027945 */ /* 0x000fe40003800200 */
        /* <DEDUP_REMOVED lines=13> */
[----:B------:R-:W-:Y:S01]  /*0de0*/  MOV R2, 0xe30 ;  /* 0x00000e3000027802 */ /* 0x000fe20000000f00 */
[----:B------:R-:W-:Y:S02]  /*0df0*/  IMAD.MOV.U32 R22, RZ, RZ, R24 ;  /* 0x000000ffff167224 */ /* 0x000fe400078e0018 */
[----:B------:R-:W-:Y:S02]  /*0e00*/  IMAD.MOV.U32 R20, RZ, RZ, R14 ;  /* 0x000000ffff147224 */ /* 0x000fe400078e000e */
[----:B------:R-:W-:-:S07]  /*0e10*/  IMAD.MOV.U32 R21, RZ, RZ, R15 ;  /* 0x000000ffff157224 */ /* 0x000fce00078e000f */
[----:B------:R-:W-:Y:S05]  /*0e20*/  CALL.REL.NOINC `($__internal_5_$__cuda_sm20_dsqrt_rn_f64_mediumpath_v1) ;  /* 0x00000014008c7944 */ /* 0x000fea0003c00000 */
[----:B------:R-:W-:Y:S01]  /*0e30*/  MOV R20, R22 ;  /* 0x0000001600147202 */ /* 0x000fe20000000f00 */
[----:B------:R-:W-:-:S07]  /*0e40*/  IMAD.MOV.U32 R21, RZ, RZ, R23 ;  /* 0x000000ffff157224 */ /* 0x000fce00078e0017 */
.L_x_139:
[----:B------:R-:W-:Y:S05]  /*0e50*/  BSYNC.RECONVERGENT B2 ;  /* 0x0000000000027941 */ /* 0x000fea0003800200 */
.L_x_138:
        /* <DEDUP_REMOVED lines=22> */
[----:B------:R-:W-:Y:S02]  /*0fc0*/  IMAD.MOV.U32 R22, RZ, RZ, R24 ;  /* 0x000000ffff167224 */ /* 0x000fe400078e0018 */
[----:B------:R-:W-:-:S07]  /*0fd0*/  IMAD.MOV.U32 R23, RZ, RZ, R25 ;  /* 0x000000ffff177224 */ /* 0x000fce00078e0019 */
.L_x_141:
[----:B------:R-:W-:Y:S05]  /*0fe0*/  BSYNC.RECONVERGENT B2 ;  /* 0x0000000000027941 */ /* 0x000fea0003800200 */
.L_x_140:
[----:B------:R-:W-:Y:S01]  /*0ff0*/  DMUL R22, R22, -R22 ;  /* 0x8000001616167228 */ /* 0x000fe20000000000 */
[----:B------:R-:W-:Y:S01]  /*1000*/  IMAD.MOV.U32 R24, RZ, RZ, 0x652b82fe ;  /* 0x652b82feff187424 */ /* 0x000fe200078e00ff */
[----:B------:R-:W-:Y:S01]  /*1010*/  MOV R25, 0x3ff71547 ;  /* 0x3ff7154700197802 */ /* 0x000fe20000000f00 */
        /* <DEDUP_REMOVED lines=28> */
[----:B------:R-:W-:Y:S01]  /*11e0*/  UMOV UR5, 0x3f811111 ;  /* 0x3f81111100057882 */ /* 0x000fe20000000000 */
[----:B------:R-:W0:Y:S01]  /*11f0*/  MUFU.RCP64H R29, R15 ;  /* 0x0000000f001d7308 */ /* 0x000e220000001800 */
        /* <DEDUP_REMOVED lines=8> */
[----:B------:R-:W-:Y:S01]  /*1280*/  DFMA R30, R26, R30, UR4 ;  /* 0x000000041a1e7e2b */ /* 0x000fe2000800001e */
[----:B------:R-:W-:Y:S01]  /*1290*/  UMOV UR4, 0xb ;  /* 0x0000000b00047882 */ /* 0x000fe20000000000 */
[----:B------:R-:W-:Y:S01]  /*12a0*/  UMOV UR5, 0x3fe00000 ;  /* 0x3fe0000000057882 */ /* 0x000fe20000000000 */
[----:B------:R-:W-:-:S05]  /*12b0*/  DFMA R32, R32, R32, R32 ;  /* 0x000000202020722b */ /* 0x000fca0000000020 */
[----:B------:R-:W-:-:S03]  /*12c0*/  DFMA R30, R26, R30, UR4 ;  /* 0x000000041a1e7e2b */ /* 0x000fc6000800001e */
[----:B------:R-:W-:-:S05]  /*12d0*/  DFMA R32, R28, R32, R28 ;  /* 0x000000201c20722b */ /* 0x000fca000000001c */
        /* <DEDUP_REMOVED lines=19> */
.L_x_143:
[----:B------:R-:W-:Y:S05]  /*1410*/  BSYNC.RECONVERGENT B2 ;  /* 0x0000000000027941 */ /* 0x000fea0003800200 */
.L_x_142:
        /* <DEDUP_REMOVED lines=12> */
[----:B------:R-:W-:Y:S05]  /*14e0*/  CALL.REL.NOINC `($__internal_4_$__cuda_sm20_div_rn_f64_full) ;  /* 0x00000008006c7944 */ /* 0x000fea0003c00000 */
[----:B------:R-:W-:Y:S02]  /*14f0*/  IMAD.MOV.U32 R22, RZ, RZ, R24 ;  /* 0x000000ffff167224 */ /* 0x000fe400078e0018 */
[----:B------:R-:W-:-:S07]  /*1500*/  IMAD.MOV.U32 R23, RZ, RZ, R25 ;  /* 0x000000ffff177224 */ /* 0x000fce00078e0019 */
.L_x_145:
[----:B------:R-:W-:Y:S05]  /*1510*/  BSYNC.RECONVERGENT B2 ;  /* 0x0000000000027941 */ /* 0x000fea0003800200 */
.L_x_144:
        /* <DEDUP_REMOVED lines=20> */
[----:B------:R-:W-:Y:S02]  /*1660*/  MOV R29, R27 ;  /* 0x0000001b001d7202 */ /* 0x000fe40000000f00 */
[----:B------:R-:W-:-:S07]  /*1670*/  MOV R38, 0x1690 ;  /* 0x0000169000267802 */ /* 0x000fce0000000f00 */
[----:B-----5:R-:W-:Y:S05]  /*1680*/  CALL.REL.NOINC `($__internal_4_$__cuda_sm20_div_rn_f64_full) ;  /* 0x0000000800047944 */ /* 0x020fea0003c00000 */
[----:B------:R-:W-:Y:S02]  /*1690*/  IMAD.MOV.U32 R16, RZ, RZ, R24 ;  /* 0x000000ffff107224 */ /* 0x000fe400078e0018 */
[----:B------:R-:W-:-:S07]  /*16a0*/  IMAD.MOV.U32 R17, RZ, RZ, R25 ;  /* 0x000000ffff117224 */ /* 0x000fce00078e0019 */
.L_x_147:
[----:B------:R-:W-:Y:S05]  /*16b0*/  BSYNC.RECONVERGENT B2 ;  /* 0x0000000000027941 */ /* 0x000fea0003800200 */
.L_x_146:
        /* <DEDUP_REMOVED lines=36> */
[----:B------:R-:W-:-:S04]  /*1900*/  MOV R24, 0x1 ;  /* 0x0000000100187802 */ /* 0x000fc80000000f00 */
        /* <DEDUP_REMOVED lines=29> */
.L_x_149:
[----:B------:R-:W-:Y:S05]  /*1ae0*/  BSYNC.RECONVERGENT B2 ;  /* 0x0000000000027941 */ /* 0x000fea0003800200 */
.L_x_148:
        /* <DEDUP_REMOVED lines=10> */
[----:B------:R-:W-:Y:S02]  /*1b90*/  MOV R29, R15 ;  /* 0x0000000f001d7202 */ /* 0x000fe40000000f00 */
[----:B------:R-:W-:-:S07]  /*1ba0*/  MOV R38, 0x1bc0 ;  /* 0x00001bc000267802 */ /* 0x000fce0000000f00 */
[----:B------:R-:W-:Y:S05]  /*1bb0*/  CALL.REL.NOINC `($__internal_4_$__cuda_sm20_div_rn_f64_full) ;  /* 0x0000000000b87944 */ /* 0x000fea0003c00000 */
[----:B------:R-:W-:Y:S02]  /*1bc0*/  IMAD.MOV.U32 R2, RZ, RZ, R24 ;  /* 0x000000ffff027224 */ /* 0x000fe400078e0018 */
[----:B------:R-:W-:-:S07]  /*1bd0*/  IMAD.MOV.U32 R3, RZ, RZ, R25 ;  /* 0x000000ffff037224 */ /* 0x000fce00078e0019 */
.L_x_151:
[----:B------:R-:W-:Y:S05]  /*1be0*/  BSYNC.RECONVERGENT B2 ;  /* 0x0000000000027941 */ /* 0x000fea0003800200 */
.L_x_150:
[----:B------:R-:W-:-:S11]  /*1bf0*/  DADD R18, R18, -R2 ;  /* 0x0000000012127229 */ /* 0x000fd60000000802 */
.L_x_133:
[----:B------:R-:W-:Y:S05]  /*1c00*/  BSYNC.RECONVERGENT B0 ;  /* 0x0000000000007941 */ /* 0x000fea0003800200 */
.L_x_124:
[C---:B------:R-:W-:Y:S01]  /*1c10*/  IMAD.IADD R5, R9.reuse, 0x1, R5 ;  /* 0x0000000109057824 */ /* 0x040fe200078e0205 */
[----:B------:R-:W-:Y:S01]  /*1c20*/  DADD R12, R12, R18 ;  /* 0x000000000c0c7229 */ /* 0x000fe20000000012 */
[C---:B------:R-:W-:Y:S02]  /*1c30*/  IMAD R4, R9.reuse, 0x9, R4 ;  /* 0x0000000909047824 */ /* 0x040fe400078e0204 */
[----:B------:R-:W-:Y:S01]  /*1c40*/  IMAD R0, R9, 0x2, R0 ;  /* 0x0000000209007824 */ /* 0x000fe200078e0200 */
[----:B------:R-:W-:-:S13]  /*1c50*/  ISETP.GE.AND P0, PT, R5, R8, PT ;  /* 0x000000080500720c */ /* 0x000fda0003f06270 */
[----:B------:R-:W-:Y:S05]  /*1c60*/  @!P0 BRA `(.L_x_152) ;  /* 0xffffffe400988947 */ /* 0x000fea000383ffff */
.L_x_123:
[----:B------:R-:W-:Y:S05]  /*1c70*/  BSYNC.RECONVERGENT B1 ;  /* 0x0000000000017941 */ /* 0x000fea0003800200 */
.L_x_122:
[----:B------:R-:W-:Y:S05]  /*1c80*/  WARPSYNC.ALL ;  /* 0x0000000000007948 */ /* 0x000fea0003800000 */
[----:B------:R-:W0:Y:S01]  /*1c90*/  S2UR UR5, SR_CgaCtaId ;  /* 0x00000000000579c3 */ /* 0x000e220000008800 */
[----:B------:R-:W-:Y:S01]  /*1ca0*/  UMOV UR4, 0x400 ;  /* 0x0000040000047882 */ /* 0x000fe20000000000 */
[----:B------:R-:W-:Y:S02]  /*1cb0*/  ISETP.GE.U32.AND P0, PT, R9, 0x2, PT ;  /* 0x000000020900780c */ /* 0x000fe40003f06070 */
[----:B------:R-:W-:Y:S01]  /*1cc0*/  ISETP.NE.AND P1, PT, R7, RZ, PT ;  /* 0x000000ff0700720c */ /* 0x000fe20003f25270 */
[----:B0-----:R-:W-:-:S06]  /*1cd0*/  ULEA UR4, UR5, UR4, 0x18 ;  /* 0x0000000405047291 */ /* 0x001fcc000f8ec0ff */
[----:B------:R-:W-:-:S05]  /*1ce0*/  LEA R11, R7, UR4, 0x3 ;  /* 0x00000004070b7c11 */ /* 0x000fca000f8e18ff */
[----:B------:R0:W-:Y:S01]  /*1cf0*/  STS.64 [R11], R12 ;  /* 0x0000000c0b007388 */ /* 0x0001e20000000a00 */
[----:B------:R-:W-:Y:S06]  /*1d00*/  BAR.SYNC.DEFER_BLOCKING 0x0 ;  /* 0x0000000000007b1d */ /* 0x000fec0000010000 */
[----:B------:R-:W-:Y:S05]  /*1d10*/  @!P0 BRA `(.L_x_153) ;  /* 0x00000000003c8947 */ /* 0x000fea0003800000 */
[----:B------:R-:W-:-:S05]  /*1d20*/  UMOV UR4, 0x1 ;  /* 0x0000000100047882 */ /* 0x000fca0000000000 */
.L_x_154:
[----:B------:R-:W-:Y:S01]  /*1d30*/  IMAD.U32 R2, RZ, RZ, UR4 ;  /* 0x00000004ff027e24 */ /* 0x000fe2000f8e00ff */
[----:B------:R-:W-:-:S03]  /*1d40*/  USHF.L.U32 UR4, UR4, 0x1, URZ ;  /* 0x0000000104047899 */ /* 0x000fc600080006ff */
[----:B------:R-:W-:Y:S01]  /*1d50*/  IMAD.IADD R0, R7, 0x1, R2 ;  /* 0x0000000107007824 */ /* 0x000fe200078e0202 */
[----:B------:R-:W-:-:S06]  /*1d60*/  UIADD3 UR5, UPT, UPT, UR4, -0x1, URZ ;  /* 0xffffffff04057890 */ /* 0x000fcc000fffe0ff */
[----:B------:R-:W-:-:S04]  /*1d70*/  LOP3.LUT P0, RZ, R7, UR5, RZ, 0xc0, !PT ;  /* 0x0000000507ff7c12 */ /* 0x000fc8000f80c0ff */
[----:B------:R-:W-:-:S13]  /*1d80*/  ISETP.GE.OR P0, PT, R0, R9, P0 ;  /* 0x000000090000720c */ /* 0x000fda0000706670 */
[----:B------:R-:W-:Y:S01]  /*1d90*/  @!P0 LEA R0, R2, R11, 0x3 ;  /* 0x0000000b02008211 */ /* 0x000fe200078e18ff */
[----:B------:R-:W-:Y:S04]  /*1da0*/  @!P0 LDS.64 R4, [R11] ;  /* 0x000000000b048984 */ /* 0x000fe80000000a00 */
[----:B------:R-:W1:Y:S02]  /*1db0*/  @!P0 LDS.64 R2, [R0] ;  /* 0x0000000000028984 */ /* 0x000e640000000a00 */
[----:B-1----:R-:W-:-:S07]  /*1dc0*/  @!P0 DADD R2, R2, R4 ;  /* 0x0000000002028229 */ /* 0x002fce0000000004 */
[----:B------:R1:W-:Y:S01]  /*1dd0*/  @!P0 STS.64 [R11], R2 ;  /* 0x000000020b008388 */ /* 0x0003e20000000a00 */
[----:B------:R-:W-:Y:S01]  /*1de0*/  BAR.SYNC.DEFER_BLOCKING 0x0 ;  /* 0x0000000000007b1d */ /* 0x000fe20000010000 */
[----:B------:R-:W-:-:S13]  /*1df0*/  ISETP.LE.AND P0, PT, R9, UR4, PT ;  /* 0x0000000409007c0c */ /* 0x000fda000bf03270 */
[----:B-1----:R-:W-:Y:S05]  /*1e00*/  @!P0 BRA `(.L_x_154) ;  /* 0xfffffffc00c88947 */ /* 0x002fea000383ffff */
.L_x_153:
[----:B------:R-:W-:Y:S05]  /*1e10*/  @P1 EXIT ;  /* 0x000000000000194d */ /* 0x000fea0003800000 */
[----:B------:R-:W1:Y:S01]  /*1e20*/  S2UR UR5, SR_CgaCtaId ;  /* 0x00000000000579c3 */ /* 0x000e620000008800 */
[----:B------:R-:W-:-:S07]  /*1e30*/  UMOV UR4, 0x400 ;  /* 0x0000040000047882 */ /* 0x000fce0000000000 */
[----:B------:R-:W0:Y:S01]  /*1e40*/  LDC.64 R4, c[0x0][0x3a0] ;  /* 0x0000e800ff047b82 */ /* 0x000e220000000a00 */
[----:B-1----:R-:W-:Y:S01]  /*1e50*/  ULEA UR4, UR5, UR4, 0x18 ;  /* 0x0000000405047291 */ /* 0x002fe2000f8ec0ff */
[----:B0-----:R-:W-:-:S08]  /*1e60*/  IMAD.WIDE.U32 R10, R10, 0x8, R4 ;  /* 0x000000080a0a7825 */ /* 0x001fd000078e0004 */
[----:B------:R-:W0:Y:S04]  /*1e70*/  LDS.64 R2, [UR4] ;  /* 0x00000004ff027984 */ /* 0x000e280008000a00 */
[----:B0-----:R-:W-:Y:S01]  /*1e80*/  STG.E.64 desc[UR6][R10.64], R2 ;  /* 0x000000020a007986 */ /* 0x001fe2000c101b06 */
[----:B------:R-:W-:Y:S05]  /*1e90*/  EXIT ;  /* 0x000000000000794d */ /* 0x000fea0003800000 */
        .weak           $__internal_4_$__cuda_sm20_div_rn_f64_full
        .type           $__internal_4_$__cuda_sm20_div_rn_f64_full,@function
        .size           $__internal_4_$__cuda_sm20_div_rn_f64_full,($__internal_5_$__cuda_sm20_dsqrt_rn_f64_mediumpath_v1 - $__internal_4_$__cuda_sm20_div_rn_f64_full)
$__internal_4_$__cuda_sm20_div_rn_f64_full:
[----:B------:R-:W-:Y:S01]  /*1ea0*/  FSETP.GEU.AND P3, PT, |R25|, 1.469367938527859385e-39, PT ;  /* 0x001000001900780b */ /* 0x000fe20003f6e200 */
[----:B------:R-:W-:Y:S01]  /*1eb0*/  IMAD.MOV.U32 R28, RZ, RZ, R26 ;  /* 0x000000ffff1c7224 */ /* 0x000fe200078e001a */
[C---:B------:R-:W-:Y:S01]  /*1ec0*/  FSETP.GEU.AND P0, PT, |R29|.reuse, 1.469367938527859385e-39, PT ;  /* 0x001000001d00780b */ /* 0x040fe20003f0e200 */
[----:B------:R-:W-:Y:S01]  /*1ed0*/  IMAD.MOV.U32 R39, RZ, RZ, 0x1ca00000 ;  /* 0x1ca00000ff277424 */ /* 0x000fe200078e00ff */
[----:B------:R-:W-:Y:S01]  /*1ee0*/  LOP3.LUT R27, R29, 0x800fffff, RZ, 0xc0, !PT ;  /* 0x800fffff1d1b7812 */ /* 0x000fe200078ec0ff */
[----:B------:R-:W-:Y:S01]  /*1ef0*/  IMAD.MOV.U32 R32, RZ, RZ, 0x1 ;  /* 0x00000001ff207424 */ /* 0x000fe200078e00ff */
[----:B------:R-:W-:Y:S01]  /*1f00*/  LOP3.LUT R11, R25, 0x7ff00000, RZ, 0xc0, !PT ;  /* 0x7ff00000190b7812 */ /* 0x000fe200078ec0ff */
[----:B------:R-:W-:Y:S01]  /*1f10*/  BSSY.RECONVERGENT B4, `(.L_x_155) ;  /* 0x0000050000047945 */ /* 0x000fe20003800200 */
[----:B------:R-:W-:Y:S02]  /*1f20*/  LOP3.LUT R27, R27, 0x3ff00000, RZ, 0xfc, !PT ;  /* 0x3ff000001b1b7812 */ /* 0x000fe400078efcff */
[----:B------:R-:W-:-:S03]  /*1f30*/  LOP3.LUT R40, R29, 0x7ff00000, RZ, 0xc0, !PT ;  /* 0x7ff000001d287812 */ /* 0x000fc600078ec0ff */
[----:B------:R-:W-:Y:S02]  /*1f40*/  @!P3 LOP3.LUT R30, R29, 0x7ff00000, RZ, 0xc0, !PT ;  /* 0x7ff000001d1eb812 */ /* 0x000fe400078ec0ff */
[----:B------:R-:W-:Y:S01]  /*1f50*/  @!P0 DMUL R26, R28, 8.98846567431157953865e+307 ;  /* 0x7fe000001c1a8828 */ /* 0x000fe20000000000 */
[C---:B------:R-:W-:Y:S02]  /*1f60*/  ISETP.GE.U32.AND P2, PT, R11.reuse, R40, PT ;  /* 0x000000280b00720c */ /* 0x040fe40003f46070 */
[----:B------:R-:W-:Y:S01]  /*1f70*/  @!P3 ISETP.GE.U32.AND P4, PT, R11, R30, PT ;  /* 0x0000001e0b00b20c */ /* 0x000fe20003f86070 */
[----:B------:R-:W-:Y:S01]  /*1f80*/  IMAD.MOV.U32 R30, RZ, RZ, R24 ;  /* 0x000000ffff1e7224 */ /* 0x000fe200078e0018 */
[C---:B------:R-:W-:Y:S01]  /*1f90*/  SEL R31, R39.reuse, 0x63400000, !P2 ;  /* 0x63400000271f7807 */ /* 0x040fe20005000000 */
[----:B------:R-:W0:Y:S01]  /*1fa0*/  MUFU.RCP64H R33, R27 ;  /* 0x0000001b00217308 */ /* 0x000e220000001800 */
[----:B------:R-:W-:Y:S02]  /*1fb0*/  @!P3 SEL R35, R39, 0x63400000, !P4 ;  /* 0x634000002723b807 */ /* 0x000fe40006000000 */
[----:B------:R-:W-:-:S02]  /*1fc0*/  LOP3.LUT R31, R31, 0x800fffff, R25, 0xf8, !PT ;  /* 0x800fffff1f1f7812 */ /* 0x000fc400078ef819 */
[----:B------:R-:W-:Y:S02]  /*1fd0*/  @!P3 LOP3.LUT R34, R35, 0x80000000, R25, 0xf8, !PT ;  /* 0x800000002322b812 */ /* 0x000fe400078ef819 */
[----:B------:R-:W-:Y:S02]  /*1fe0*/  @!P0 LOP3.LUT R40, R27, 0x7ff00000, RZ, 0xc0, !PT ;  /* 0x7ff000001b288812 */ /* 0x000fe400078ec0ff */
[----:B------:R-:W-:Y:S01]  /*1ff0*/  @!P3 LOP3.LUT R35, R34, 0x100000, RZ, 0xfc, !PT ;  /* 0x001000002223b812 */ /* 0x000fe200078efcff */
[----:B------:R-:W-:-:S06]  /*2000*/  @!P3 IMAD.MOV.U32 R34, RZ, RZ, RZ ;  /* 0x000000ffff22b224 */ /* 0x000fcc00078e00ff */
[----:B------:R-:W-:Y:S02]  /*2010*/  @!P3 DFMA R30, R30, 2, -R34 ;  /* 0x400000001e1eb82b */ /* 0x000fe40000000822 */
[----:B0-----:R-:W-:-:S08]  /*2020*/  DFMA R34, R32, -R26, 1 ;  /* 0x3ff000002022742b */ /* 0x001fd0000000081a */
[----:B------:R-:W-:-:S08]  /*2030*/  DFMA R34, R34, R34, R34 ;  /* 0x000000222222722b */ /* 0x000fd00000000022 */
[----:B------:R-:W-:-:S08]  /*2040*/  DFMA R34, R32, R34, R32 ;  /* 0x000000222022722b */ /* 0x000fd00000000020 */
[----:B------:R-:W-:-:S08]  /*2050*/  DFMA R32, R34, -R26, 1 ;  /* 0x3ff000002220742b */ /* 0x000fd0000000081a */
[----:B------:R-:W-:-:S08]  /*2060*/  DFMA R32, R34, R32, R34 ;  /* 0x000000202220722b */ /* 0x000fd00000000022 */
[----:B------:R-:W-:-:S08]  /*2070*/  DMUL R34, R32, R30 ;  /* 0x0000001e20227228 */ /* 0x000fd00000000000 */
[----:B------:R-:W-:-:S08]  /*2080*/  DFMA R36, R34, -R26, R30 ;  /* 0x8000001a2224722b */ /* 0x000fd0000000001e */
[----:B------:R-:W-:Y:S01]  /*2090*/  DFMA R36, R32, R36, R34 ;  /* 0x000000242024722b */ /* 0x000fe20000000022 */
[----:B------:R-:W-:Y:S01]  /*20a0*/  IMAD.MOV.U32 R32, RZ, RZ, R11 ;  /* 0x000000ffff207224 */ /* 0x000fe200078e000b */
[----:B------:R-:W-:-:S04]  /*20b0*/  @!P3 LOP3.LUT R32, R31, 0x7ff00000, RZ, 0xc0, !PT ;  /* 0x7ff000001f20b812 */ /* 0x000fc800078ec0ff */
[----:B------:R-:W-:-:S04]  /*20c0*/  IADD3 R33, PT, PT, R32, -0x1, RZ ;  /* 0xffffffff20217810 */ /* 0x000fc80007ffe0ff */
[----:B------:R-:W-:Y:S01]  /*20d0*/  ISETP.GT.U32.AND P0, PT, R33, 0x7feffffe, PT ;  /* 0x7feffffe2100780c */ /* 0x000fe20003f04070 */
[----:B------:R-:W-:-:S05]  /*20e0*/  VIADD R33, R40, 0xffffffff ;  /* 0xffffffff28217836 */ /* 0x000fca0000000000 */
[----:B------:R-:W-:-:S13]  /*20f0*/  ISETP.GT.U32.OR P0, PT, R33, 0x7feffffe, P0 ;  /* 0x7feffffe2100780c */ /* 0x000fda0000704470 */
[----:B------:R-:W-:Y:S05]  /*2100*/  @P0 BRA `(.L_x_156) ;  /* 0x00000000006c0947 */ /* 0x000fea0003800000 */
[----:B------:R-:W-:-:S04]  /*2110*/  LOP3.LUT R24, R29, 0x7ff00000, RZ, 0xc0, !PT ;  /* 0x7ff000001d187812 */ /* 0x000fc800078ec0ff */
[CC--:B------:R-:W-:Y:S02]  /*2120*/  ISETP.GE.U32.AND P0, PT, R11.reuse, R24.reuse, PT ;  /* 0x000000180b00720c */ /* 0x0c0fe40003f06070 */
[----:B------:R-:W-:Y:S02]  /*2130*/  VIADDMNMX R11, R11, -R24, 0xb9600000, !PT ;  /* 0xb96000000b0b7446 */ /* 0x000fe40007800918 */
[----:B------:R-:W-:Y:S02]  /*2140*/  SEL R24, R39, 0x63400000, !P0 ;  /* 0x6340000027187807 */ /* 0x000fe40004000000 */
[----:B------:R-:W-:-:S05]  /*2150*/  VIMNMX R11, PT, PT, R11, 0x46a00000, PT ;  /* 0x46a000000b0b7848 */ /* 0x000fca0003fe0100 */
[----:B------:R-:W-:Y:S02]  /*2160*/  IMAD.IADD R11, R11, 0x1, -R24 ;  /* 0x000000010b0b7824 */ /* 0x000fe400078e0a18 */
[----:B------:R-:W-:Y:S02]  /*2170*/  IMAD.MOV.U32 R24, RZ, RZ, RZ ;  /* 0x000000ffff187224 */ /* 0x000fe400078e00ff */
        /* <DEDUP_REMOVED lines=11> */
[----:B------:R-:W-:Y:S01]  /*2230*/  MOV R24, RZ ;  /* 0x000000ff00187202 */ /* 0x000fe20000000f00 */
[----:B------:R-:W-:Y:S01]  /*2240*/  DMUL.RP R26, R36, R26 ;  /* 0x0000001a241a7228 */ /* 0x000fe20000008000 */
[----:B------:R-:W-:-:S04]  /*2250*/  IADD3 R11, PT, PT, -R11, -0x43300000, RZ ;  /* 0xbcd000000b0b7810 */ /* 0x000fc80007ffe1ff */
[----:B------:R-:W-:-:S05]  /*2260*/  DFMA R24, R34, -R24, R36 ;  /* 0x800000182218722b */ /* 0x000fca0000000024 */
[----:B------:R-:W-:-:S05]  /*2270*/  LOP3.LUT R29, R27, R29, RZ, 0x3c, !PT ;  /* 0x0000001d1b1d7212 */ /* 0x000fca00078e3cff */
[----:B------:R-:W-:-:S04]  /*2280*/  FSETP.NEU.AND P0, PT, |R25|, R11, PT ;  /* 0x0000000b1900720b */ /* 0x000fc80003f0d200 */
[----:B------:R-:W-:Y:S02]  /*2290*/  FSEL R34, R26, R34, !P0 ;  /* 0x000000221a227208 */ /* 0x000fe40004000000 */
[----:B------:R-:W-:Y:S01]  /*22a0*/  FSEL R35, R29, R35, !P0 ;  /* 0x000000231d237208 */ /* 0x000fe20004000000 */
[----:B------:R-:W-:Y:S06]  /*22b0*/  BRA `(.L_x_157) ;  /* 0x0000000000547947 */ /* 0x000fec0003800000 */
.L_x_156:
        /* <DEDUP_REMOVED lines=13> */
[----:B------:R-:W-:Y:S02]  /*2390*/  @P0 IMAD.MOV.U32 R34, RZ, RZ, RZ ;  /* 0x000000ffff220224 */ /* 0x000fe400078e00ff */
[----:B------:R-:W-:Y:S01]  /*23a0*/  @P0 IMAD.MOV.U32 R35, RZ, RZ, R11 ;  /* 0x000000ffff230224 */ /* 0x000fe200078e000b */
[----:B------:R-:W-:Y:S06]  /*23b0*/  BRA `(.L_x_157) ;  /* 0x0000000000147947 */ /* 0x000fec0003800000 */
.L_x_159:
[----:B------:R-:W-:Y:S01]  /*23c0*/  LOP3.LUT R35, R29, 0x80000, RZ, 0xfc, !PT ;  /* 0x000800001d237812 */ /* 0x000fe200078efcff */
[----:B------:R-:W-:Y:S01]  /*23d0*/  IMAD.MOV.U32 R34, RZ, RZ, R28 ;  /* 0x000000ffff227224 */ /* 0x000fe200078e001c */
[----:B------:R-:W-:Y:S06]  /*23e0*/  BRA `(.L_x_157) ;  /* 0x0000000000087947 */ /* 0x000fec0003800000 */
.L_x_158:
[----:B------:R-:W-:Y:S02]  /*23f0*/  LOP3.LUT R35, R25, 0x80000, RZ, 0xfc, !PT ;  /* 0x0008000019237812 */ /* 0x000fe400078efcff */
[----:B------:R-:W-:-:S07]  /*2400*/  MOV R34, R24 ;  /* 0x0000001800227202 */ /* 0x000fce0000000f00 */
.L_x_157:
[----:B------:R-:W-:Y:S05]  /*2410*/  BSYNC.RECONVERGENT B4 ;  /* 0x0000000000047941 */ /* 0x000fea0003800200 */
.L_x_155:
[----:B------:R-:W-:Y:S02]  /*2420*/  IMAD.MOV.U32 R39, RZ, RZ, 0x0 ;  /* 0x00000000ff277424 */ /* 0x000fe400078e00ff */
[----:B------:R-:W-:Y:S02]  /*2430*/  IMAD.MOV.U32 R24, RZ, RZ, R34 ;  /* 0x000000ffff187224 */ /* 0x000fe400078e0022 */
[----:B------:R-:W-:Y:S01]  /*2440*/  IMAD.MOV.U32 R25, RZ, RZ, R35 ;  /* 0x000000ffff197224 */ /* 0x000fe200078e0023 */
[----:B------:R-:W-:Y:S06]  /*2450*/  RET.REL.NODEC R38 `(calcEnergy) ;  /* 0xffffffd826e87950 */ /* 0x000fec0003c3ffff */
        .weak           $__internal_5_$__cuda_sm20_dsqrt_rn_f64_mediumpath_v1
        .type           $__internal_5_$__cuda_sm20_dsqrt_rn_f64_mediumpath_v1,@function
        .size           $__internal_5_$__cuda_sm20_dsqrt_rn_f64_mediumpath_v1,(.L_x_171 - $__internal_5_$__cuda_sm20_dsqrt_rn_f64_mediumpath_v1)
$__internal_5_$__cuda_sm20_dsqrt_rn_f64_mediumpath_v1:
        /* <DEDUP_REMOVED lines=11> */
.L_x_161:
        /* <DEDUP_REMOVED lines=24> */
.L_x_163:
[----:B------:R-:W-:-:S11]  /*2690*/  DADD R22, R20, R20 ;  /* 0x0000000014167229 */ /* 0x000fd60000000014 */
.L_x_162:
[----:B------:R-:W-:Y:S05]  /*26a0*/  BSYNC.RECONVERGENT B4 ;  /* 0x0000000000047941 */ /* 0x000fea0003800200 */
.L_x_160:
[----:B------:R-:W-:-:S04]  /*26b0*/  IMAD.MOV.U32 R3, RZ, RZ, 0x0 ;  /* 0x00000000ff037424 */ /* 0x000fc800078e00ff */
[----:B------:R-:W-:Y:S05]  /*26c0*/  RET.REL.NODEC R2 `(calcEnergy) ;  /* 0xffffffd8024c7950 */ /* 0x000fea0003c3ffff */
.L_x_164:
        /* <DEDUP_REMOVED lines=11> */
.L_x_171:


//--------------------- .nv.global.init           --------------------------
	.section	.nv.global.init,"aw",@progbits
	.align	8
.nv.global.init:
	.type		__cudart_i2opi_d,@object
	.size		__cudart_i2opi_d,(.L_0 - __cudart_i2opi_d)
__cudart_i2opi_d:
        /*0000*/ 	.byte	0x08, 0x5d, 0x8d, 0x1f, 0xb1, 0x5f, 0xfb, 0x6b, 0xea, 0x92, 0x52, 0x8a, 0xf7, 0x39, 0x07, 0x3d
        /* <DEDUP_REMOVED lines=8> */
.L_0:


//--------------------- .nv.shared.poseAndCalcDofEnergy --------------------------
	.section	.nv.shared.poseAndCalcDofEnergy,"aw",@nobits
	.sectionflags	@""
	.align	16
	.zero		1024


//--------------------- .nv.shared.reserved.0     --------------------------
	.section	.nv.shared.reserved.0,"aw",@nobits
	.weak		__nv_reservedSMEM_offset_0_alias
	.size		__nv_reservedSMEM_offset_0_alias, 0, 64
	.other		__nv_reservedSMEM_offset_0_alias,@"STO_CUDA_RESERVED_SHARED STV_DEFAULT"
__nv_reservedSMEM_offset_0_alias:
	.zero		0
	.zero		64


//--------------------- .nv.shared.calcDofEnergy  --------------------------
	.section	.nv.shared.calcDofEnergy,"aw",@nobits
	.sectionflags	@""
	.align	16
	.zero		1024


//--------------------- .nv.shared.calcEnergy     --------------------------
	.section	.nv.shared.calcEnergy,"aw",@nobits
	.sectionflags	@""
	.align	16
	.zero		1024


//--------------------- .nv.constant0.poseAndCalcDofEnergy --------------------------
	.section	.nv.constant0.poseAndCalcDofEnergy,"a",@progbits
	.sectionflags	@""
	.align	4
.nv.constant0.poseAndCalcDofEnergy:
	.zero		984


//--------------------- .nv.constant0.calcDofEnergy --------------------------
	.section	.nv.constant0.calcDofEnergy,"a",@progbits
	.sectionflags	@""
	.align	4
.nv.constant0.calcDofEnergy:
	.zero		960


//--------------------- .nv.constant0.calcEnergy  --------------------------
	.section	.nv.constant0.calcEnergy,"a",@progbits
	.sectionflags	@""
	.align	4
.nv.constant0.calcEnergy:
	.zero		936


//--------------------- SYMBOLS --------------------------

	.type		.nv.reservedSmem.offset0,@object
	.size		.nv.reservedSmem.offset0,0x4
	.type		.nv.reservedSmem.cap,@object
	.size		.nv.reservedSmem.cap,0x4
